def attn_fwd(
    Q,
    K,
    V,
    Out,
    Lse,
    sm_scale,
    stride_qz,
    stride_qh,
    stride_qm,
    stride_qk,
    stride_kz,
    stride_kh,
    stride_kn,
    stride_kk,
    stride_vz,
    stride_vh,
    stride_vn,
    stride_vk,
    stride_oz,
    stride_oh,
    stride_om,
    stride_ok,
    seqlen_q,
    seqlen_k,
    BLOCK_M: tl.constexpr,
    BLOCK_N: tl.constexpr,
    HEAD_DIM: tl.constexpr,
    CAUSAL: tl.constexpr,
):
    start_m = tl.program_id(0)
    off_hz = tl.program_id(1)
    q_off = off_hz * stride_qh
    k_off = off_hz * stride_kh
    v_off = off_hz * stride_vh
    offs_m = start_m * BLOCK_M + tl.arange(0, BLOCK_M)
    offs_d = tl.arange(0, HEAD_DIM)
    offs_n = tl.arange(0, BLOCK_N)
    q_ptrs = Q + q_off + offs_m[:, None] * stride_qm + offs_d[None, :] * stride_qk
    k_ptrs = K + k_off + offs_d[:, None] * stride_kk + offs_n[None, :] * stride_kn
    v_ptrs = V + v_off + offs_n[:, None] * stride_vn + offs_d[None, :] * stride_vk
    m_i = tl.full([BLOCK_M], float("-inf"), dtype=tl.float32)
    l_i = tl.zeros([BLOCK_M], dtype=tl.float32) + 1.0
    acc = tl.zeros([BLOCK_M, HEAD_DIM], dtype=tl.float32)
    q = tl.load(q_ptrs)
    acc, l_i, m_i = _attn_fwd_inner(
        acc,
        l_i,
        m_i,
        q,
        k_ptrs,
        v_ptrs,
        sm_scale,
        stride_kn,
        stride_vn,
        start_m,
        seqlen_k,
        BLOCK_M,
        BLOCK_N,
        HEAD_DIM,
        CAUSAL,
    )
    acc = acc / l_i[:, None]
    lse = m_i + tl.math.log2(l_i) / 1.4426950408889634
    o_ptrs = (
        Out
        + off_hz * stride_oh
        + offs_m[:, None] * stride_om
        + offs_d[None, :] * stride_ok
    )
    tl.store(o_ptrs, acc.to(Out.dtype.element_ty))
    tl.store(Lse + off_hz * seqlen_q + offs_m, lse)

# config = {"BLOCK_M": 64, "BLOCK_N": 64, "HEAD_DIM": 64, "arch": "sm_100", "causal": false, "dtype": "fp16", "num_stages": 3, "num_warps": 4}
# arch = sm_100


// ===== COMPILED SASS (sm_100a) =====

	.target	sm_100a

	.elftype	@"ET_EXEC"


//--------------------- .note.nv.tkinfo           --------------------------
	.section	.note.nv.tkinfo,"",@"SHT_NOTE"
	.sectionflags	@"SHF_NOTE_NV_TKINFO"
	.tkinfo
        /*0018*/ 	.word	0x00000081
        /*0030*/ 	.string	""
        /*0030*/ 	.string	"ptxas-blackwell"
        /*0030*/ 	.string	"Cuda compilation tools, release 12.9, V12.9.86"
        /*0030*/ 	.string	"Build cuda_12.9.r12.9/compiler.36037853_0"
        /*0030*/ 	.string	"-v  -suppress-debug-info  -lineinfo  -arch sm_100a "



//--------------------- .note.nv.cuver            --------------------------
	.section	.note.nv.cuver,"",@"SHT_NOTE"
	.sectionflags	@"SHF_NOTE_NV_CUVER"
        /*0018*/ 	.short	0x0001
        /*001a*/ 	.short	0x0064
        /*001c*/ 	.short	0x0001
        /*001e*/ 	.short	0x0000
        /*0020*/ 	.short	0x0001
        /*0022*/ 	.short	0x0000


//--------------------- .nv.info                  --------------------------
	.section	.nv.info,"",@"SHT_CUDA_INFO"
	.align	4


	//----- nvinfo : EIATTR_REGCOUNT
	.align		4
        /*0000*/ 	.byte	0x04, 0x2f
        /*0002*/ 	.short	(.L_5 - .L_4)
	.align		4
.L_4:
        /*0004*/ 	.word	index@(attn_fwd)
        /*0008*/ 	.word	0x000000e8


	//----- nvinfo : EIATTR_FRAME_SIZE
	.align		4
.L_5:
        /*000c*/ 	.byte	0x04, 0x11
        /*000e*/ 	.short	(.L_7 - .L_6)
	.align		4
.L_6:
        /*0010*/ 	.word	index@($__internal_2_$__cuda_sm10x_tcgen05_guardrail_trap_unallocated_columns_being_dealloced)
        /*0014*/ 	.word	0x00000000


	//----- nvinfo : EIATTR_FRAME_SIZE
	.align		4
.L_7:
        /*0018*/ 	.byte	0x04, 0x11
        /*001a*/ 	.short	(.L_9 - .L_8)
	.align		4
.L_8:
        /*001c*/ 	.word	index@($__internal_1_$__cuda_sm10x_tcgen05_guardrail_trap_phase_invalid_during_alloc)
        /*0020*/ 	.word	0x00000000


	//----- nvinfo : EIATTR_FRAME_SIZE
	.align		4
.L_9:
        /*0024*/ 	.byte	0x04, 0x11
        /*0026*/ 	.short	(.L_11 - .L_10)
	.align		4
.L_10:
        /*0028*/ 	.word	index@($__internal_0_$__cuda_sm10x_tcgen05_guardrail_trap_col_being_dealloced_not_returned_by_alloc)
        /*002c*/ 	.word	0x00000000


	//----- nvinfo : EIATTR_FRAME_SIZE
	.align		4
.L_11:
        /*0030*/ 	.byte	0x04, 0x11
        /*0032*/ 	.short	(.L_13 - .L_12)
	.align		4
.L_12:
        /*0034*/ 	.word	index@(attn_fwd)
        /*0038*/ 	.word	0x00000000


	//----- nvinfo : EIATTR_MIN_STACK_SIZE
	.align		4
.L_13:
        /*003c*/ 	.byte	0x04, 0x12
        /*003e*/ 	.short	(.L_15 - .L_14)
	.align		4
.L_14:
        /*0040*/ 	.word	index@(attn_fwd)
        /*0044*/ 	.word	0x00000000
.L_15:


//--------------------- .nv.info.attn_fwd         --------------------------
	.section	.nv.info.attn_fwd,"",@"SHT_CUDA_INFO"
	.sectionflags	@""
	.align	4


	//----- nvinfo : EIATTR_CUDA_API_VERSION
	.align		4
        /*0000*/ 	.byte	0x04, 0x37
        /*0002*/ 	.short	(.L_17 - .L_16)
.L_16:
        /*0004*/ 	.word	0x00000081


	//----- nvinfo : EIATTR_KPARAM_INFO
	.align		4
.L_17:
        /*0008*/ 	.byte	0x04, 0x17
        /*000a*/ 	.short	(.L_19 - .L_18)
.L_18:
        /*000c*/ 	.word	0x00000000
        /*0010*/ 	.short	0x0019
        /*0012*/ 	.short	0x0080
        /*0014*/ 	.byte	0x00, 0xf4, 0x21, 0x00


	//----- nvinfo : EIATTR_KPARAM_INFO
	.align		4
.L_19:
        /*0018*/ 	.byte	0x04, 0x17
        /*001a*/ 	.short	(.L_21 - .L_20)
.L_20:
        /*001c*/ 	.word	0x00000000
        /*0020*/ 	.short	0x0018
        /*0022*/ 	.short	0x0078
        /*0024*/ 	.byte	0x00, 0xf4, 0x21, 0x00


	//----- nvinfo : EIATTR_KPARAM_INFO
	.align		4
.L_21:
        /*0028*/ 	.byte	0x04, 0x17
        /*002a*/ 	.short	(.L_23 - .L_22)
.L_22:
        /*002c*/ 	.word	0x00000000
        /*0030*/ 	.short	0x0017
        /*0032*/ 	.short	0x0070
        /*0034*/ 	.byte	0x00, 0xf0, 0x11, 0x00


	//----- nvinfo : EIATTR_KPARAM_INFO
	.align		4
.L_23:
        /*0038*/ 	.byte	0x04, 0x17
        /*003a*/ 	.short	(.L_25 - .L_24)
.L_24:
        /*003c*/ 	.word	0x00000000
        /*0040*/ 	.short	0x0016
        /*0042*/ 	.short	0x006c
        /*0044*/ 	.byte	0x00, 0xf0, 0x11, 0x00


	//----- nvinfo : EIATTR_KPARAM_INFO
	.align		4
.L_25:
        /*0048*/ 	.byte	0x04, 0x17
        /*004a*/ 	.short	(.L_27 - .L_26)
.L_26:
        /*004c*/ 	.word	0x00000000
        /*0050*/ 	.short	0x0015
        /*0052*/ 	.short	0x0068
        /*0054*/ 	.byte	0x00, 0xf0, 0x11, 0x00


	//----- nvinfo : EIATTR_KPARAM_INFO
	.align		4
.L_27:
        /*0058*/ 	.byte	0x04, 0x17
        /*005a*/ 	.short	(.L_29 - .L_28)
.L_28:
        /*005c*/ 	.word	0x00000000
        /*0060*/ 	.short	0x0014
        /*0062*/ 	.short	0x0064
        /*0064*/ 	.byte	0x00, 0xf0, 0x11, 0x00


	//----- nvinfo : EIATTR_KPARAM_INFO
	.align		4
.L_29:
        /*0068*/ 	.byte	0x04, 0x17
        /*006a*/ 	.short	(.L_31 - .L_30)
.L_30:
        /*006c*/ 	.word	0x00000000
        /*0070*/ 	.short	0x0013
        /*0072*/ 	.short	0x0060
        /*0074*/ 	.byte	0x00, 0xf0, 0x11, 0x00


	//----- nvinfo : EIATTR_KPARAM_INFO
	.align		4
.L_31:
        /*0078*/ 	.byte	0x04, 0x17
        /*007a*/ 	.short	(.L_33 - .L_32)
.L_32:
        /*007c*/ 	.word	0x00000000
        /*0080*/ 	.short	0x0012
        /*0082*/ 	.short	0x005c
        /*0084*/ 	.byte	0x00, 0xf0, 0x11, 0x00


	//----- nvinfo : EIATTR_KPARAM_INFO
	.align		4
.L_33:
        /*0088*/ 	.byte	0x04, 0x17
        /*008a*/ 	.short	(.L_35 - .L_34)
.L_34:
        /*008c*/ 	.word	0x00000000
        /*0090*/ 	.short	0x0011
        /*0092*/ 	.short	0x0058
        /*0094*/ 	.byte	0x00, 0xf0, 0x11, 0x00


	//----- nvinfo : EIATTR_KPARAM_INFO
	.align		4
.L_35:
        /*0098*/ 	.byte	0x04, 0x17
        /*009a*/ 	.short	(.L_37 - .L_36)
.L_36:
        /*009c*/ 	.word	0x00000000
        /*00a0*/ 	.short	0x0010
        /*00a2*/ 	.short	0x0054
        /*00a4*/ 	.byte	0x00, 0xf0, 0x11, 0x00


	//----- nvinfo : EIATTR_KPARAM_INFO
	.align		4
.L_37:
        /*00a8*/ 	.byte	0x04, 0x17
        /*00aa*/ 	.short	(.L_39 - .L_38)
.L_38:
        /*00ac*/ 	.word	0x00000000
        /*00b0*/ 	.short	0x000f
        /*00b2*/ 	.short	0x0050
        /*00b4*/ 	.byte	0x00, 0xf0, 0x11, 0x00


	//----- nvinfo : EIATTR_KPARAM_INFO
	.align		4
.L_39:
        /*00b8*/ 	.byte	0x04, 0x17
        /*00ba*/ 	.short	(.L_41 - .L_40)
.L_40:
        /*00bc*/ 	.word	0x00000000
        /*00c0*/ 	.short	0x000e
        /*00c2*/ 	.short	0x004c
        /*00c4*/ 	.byte	0x00, 0xf0, 0x11, 0x00


	//----- nvinfo : EIATTR_KPARAM_INFO
	.align		4
.L_41:
        /*00c8*/ 	.byte	0x04, 0x17
        /*00ca*/ 	.short	(.L_43 - .L_42)
.L_42:
        /*00cc*/ 	.word	0x00000000
        /*00d0*/ 	.short	0x000d
        /*00d2*/ 	.short	0x0048
        /*00d4*/ 	.byte	0x00, 0xf0, 0x11, 0x00


	//----- nvinfo : EIATTR_KPARAM_INFO
	.align		4
.L_43:
        /*00d8*/ 	.byte	0x04, 0x17
        /*00da*/ 	.short	(.L_45 - .L_44)
.L_44:
        /*00dc*/ 	.word	0x00000000
        /*00e0*/ 	.short	0x000c
        /*00e2*/ 	.short	0x0044
        /*00e4*/ 	.byte	0x00, 0xf0, 0x11, 0x00


	//----- nvinfo : EIATTR_KPARAM_INFO
	.align		4
.L_45:
        /*00e8*/ 	.byte	0x04, 0x17
        /*00ea*/ 	.short	(.L_47 - .L_46)
.L_46:
        /*00ec*/ 	.word	0x00000000
        /*00f0*/ 	.short	0x000b
        /*00f2*/ 	.short	0x0040
        /*00f4*/ 	.byte	0x00, 0xf0, 0x11, 0x00


	//----- nvinfo : EIATTR_KPARAM_INFO
	.align		4
.L_47:
        /*00f8*/ 	.byte	0x04, 0x17
        /*00fa*/ 	.short	(.L_49 - .L_48)
.L_48:
        /*00fc*/ 	.word	0x00000000
        /*0100*/ 	.short	0x000a
        /*0102*/ 	.short	0x003c
        /*0104*/ 	.byte	0x00, 0xf0, 0x11, 0x00


	//----- nvinfo : EIATTR_KPARAM_INFO
	.align		4
.L_49:
        /*0108*/ 	.byte	0x04, 0x17
        /*010a*/ 	.short	(.L_51 - .L_50)
.L_50:
        /*010c*/ 	.word	0x00000000
        /*0110*/ 	.short	0x0009
        /*0112*/ 	.short	0x0038
        /*0114*/ 	.byte	0x00, 0xf0, 0x11, 0x00


	//----- nvinfo : EIATTR_KPARAM_INFO
	.align		4
.L_51:
        /*0118*/ 	.byte	0x04, 0x17
        /*011a*/ 	.short	(.L_53 - .L_52)
.L_52:
        /*011c*/ 	.word	0x00000000
        /*0120*/ 	.short	0x0008
        /*0122*/ 	.short	0x0034
        /*0124*/ 	.byte	0x00, 0xf0, 0x11, 0x00


	//----- nvinfo : EIATTR_KPARAM_INFO
	.align		4
.L_53:
        /*0128*/ 	.byte	0x04, 0x17
        /*012a*/ 	.short	(.L_55 - .L_54)
.L_54:
        /*012c*/ 	.word	0x00000000
        /*0130*/ 	.short	0x0007
        /*0132*/ 	.short	0x0030
        /*0134*/ 	.byte	0x00, 0xf0, 0x11, 0x00


	//----- nvinfo : EIATTR_KPARAM_INFO
	.align		4
.L_55:
        /*0138*/ 	.byte	0x04, 0x17
        /*013a*/ 	.short	(.L_57 - .L_56)
.L_56:
        /*013c*/ 	.word	0x00000000
        /*0140*/ 	.short	0x0006
        /*0142*/ 	.short	0x002c
        /*0144*/ 	.byte	0x00, 0xf0, 0x11, 0x00


	//----- nvinfo : EIATTR_KPARAM_INFO
	.align		4
.L_57:
        /*0148*/ 	.byte	0x04, 0x17
        /*014a*/ 	.short	(.L_59 - .L_58)
.L_58:
        /*014c*/ 	.word	0x00000000
        /*0150*/ 	.short	0x0005
        /*0152*/ 	.short	0x0028
        /*0154*/ 	.byte	0x00, 0xf0, 0x11, 0x00


	//----- nvinfo : EIATTR_KPARAM_INFO
	.align		4
.L_59:
        /*0158*/ 	.byte	0x04, 0x17
        /*015a*/ 	.short	(.L_61 - .L_60)
.L_60:
        /*015c*/ 	.word	0x00000000
        /*0160*/ 	.short	0x0004
        /*0162*/ 	.short	0x0020
        /*0164*/ 	.byte	0x00, 0xf4, 0x21, 0x00


	//----- nvinfo : EIATTR_KPARAM_INFO
	.align		4
.L_61:
        /*0168*/ 	.byte	0x04, 0x17
        /*016a*/ 	.short	(.L_63 - .L_62)
.L_62:
        /*016c*/ 	.word	0x00000000
        /*0170*/ 	.short	0x0003
        /*0172*/ 	.short	0x0018
        /*0174*/ 	.byte	0x00, 0xf4, 0x21, 0x00


	//----- nvinfo : EIATTR_KPARAM_INFO
	.align		4
.L_63:
        /*0178*/ 	.byte	0x04, 0x17
        /*017a*/ 	.short	(.L_65 - .L_64)
.L_64:
        /*017c*/ 	.word	0x00000000
        /*0180*/ 	.short	0x0002
        /*0182*/ 	.short	0x0010
        /*0184*/ 	.byte	0x00, 0xf4, 0x21, 0x00


	//----- nvinfo : EIATTR_KPARAM_INFO
	.align		4
.L_65:
        /*0188*/ 	.byte	0x04, 0x17
        /*018a*/ 	.short	(.L_67 - .L_66)
.L_66:
        /*018c*/ 	.word	0x00000000
        /*0190*/ 	.short	0x0001
        /*0192*/ 	.short	0x0008
        /*0194*/ 	.byte	0x00, 0xf4, 0x21, 0x00


	//----- nvinfo : EIATTR_KPARAM_INFO
	.align		4
.L_67:
        /*0198*/ 	.byte	0x04, 0x17
        /*019a*/ 	.short	(.L_69 - .L_68)
.L_68:
        /*019c*/ 	.word	0x00000000
        /*01a0*/ 	.short	0x0000
        /*01a2*/ 	.short	0x0000
        /*01a4*/ 	.byte	0x00, 0xf4, 0x21, 0x00


	//----- nvinfo : EIATTR_AT_ENTRY_FRAGMENTS
	.align		4
.L_69:
        /*01a8*/ 	.byte	0x04, 0x4f
        /*01aa*/ 	.short	(.L_71 - .L_70)


	//   ....[0]....
.L_70:
        /*01ac*/ 	.word	0x00000004


	//----- nvinfo : EIATTR_RESERVED_SMEM_USED
	.align		4
.L_71:
        /*01b0*/ 	.byte	0x01, 0x41
	.zero		2


	//----- nvinfo : EIATTR_SPARSE_MMA_MASK
	.align		4
        /*01b4*/ 	.byte	0x03, 0x50
        /*01b6*/ 	.short	0x0000


	//----- nvinfo : EIATTR_TCGEN05_1CTA_USED
	.align		4
        /*01b8*/ 	.byte	0x01, 0x51
	.zero		2


	//----- nvinfo : EIATTR_MAXREG_COUNT
	.align		4
        /*01bc*/ 	.byte	0x03, 0x1b
        /*01be*/ 	.short	0x00ff


	//----- nvinfo : EIATTR_NUM_BARRIERS
	.align		4
        /*01c0*/ 	.byte	0x02, 0x4c
        /*01c2*/ 	.byte	0x01
	.zero		1


	//----- nvinfo : EIATTR_INT_WARP_WIDE_INSTR_OFFSETS
	.align		4
        /*01c4*/ 	.byte	0x04, 0x31
        /*01c6*/ 	.short	(.L_73 - .L_72)


	//   ....[0]....
.L_72:
        /*01c8*/ 	.word	0x00001550


	//   ....[1]....
        /*01cc*/ 	.word	0x00001560


	//   ....[2]....
        /*01d0*/ 	.word	0x00001bf0


	//   ....[3]....
        /*01d4*/ 	.word	0x00001c80


	//   ....[4]....
        /*01d8*/ 	.word	0x00004650


	//   ....[5]....
        /*01dc*/ 	.word	0x00007a50


	//   ....[6]....
        /*01e0*/ 	.word	0x00007aa0


	//----- nvinfo : EIATTR_COOP_GROUP_MASK_REGIDS
	.align		4
.L_73:
        /*01e4*/ 	.byte	0x04, 0x29
        /*01e6*/ 	.short	(.L_75 - .L_74)


	//   ....[0]....
.L_74:
        /*01e8*/ 	.word	0xffffffff


	//   ....[1]....
        /*01ec*/ 	.word	0xffffffff


	//   ....[2]....
        /*01f0*/ 	.word	0xffffffff


	//   ....[3]....
        /*01f4*/ 	.word	0xffffffff


	//   ....[4]....
        /*01f8*/ 	.word	0xffffffff


	//   ....[5]....
        /*01fc*/ 	.word	0xffffffff


	//   ....[6]....
        /*0200*/ 	.word	0xffffffff


	//   ....[7]....
        /*0204*/ 	.word	0xffffffff


	//----- nvinfo : EIATTR_COOP_GROUP_INSTR_OFFSETS
	.align		4
.L_75:
        /*0208*/ 	.byte	0x04, 0x28
        /*020a*/ 	.short	(.L_77 - .L_76)


	//   ....[0]....
.L_76:
        /*020c*/ 	.word	0x00000050


	//   ....[1]....
        /*0210*/ 	.word	0x00000310


	//   ....[2]....
        /*0214*/ 	.word	0x000026e0


	//   ....[3]....
        /*0218*/ 	.word	0x00003820


	//   ....[4]....
        /*021c*/ 	.word	0x00004d80


	//   ....[5]....
        /*0220*/ 	.word	0x000055b0


	//   ....[6]....
        /*0224*/ 	.word	0x000078e0


	//   ....[7]....
        /*0228*/ 	.word	0x00007b50


	//----- nvinfo : EIATTR_VRC_CTA_INIT_COUNT
	.align		4
.L_77:
        /*022c*/ 	.byte	0x02, 0x4a
        /*022e*/ 	.byte	0x80
	.zero		1


	//----- nvinfo : EIATTR_MBARRIER_INSTR_OFFSETS
	.align		4
        /*0230*/ 	.byte	0x04, 0x39
        /*0232*/ 	.short	(.L_79 - .L_78)


	//   ....[0]....
.L_78:
        /*0234*/ 	.word	0x000019a0
        /*0238*/ 	.word	0x000000ff
        /*023c*/ 	.word	0x00000000
        /*0240*/ 	.short	0x0100
        /*0242*/ 	.byte	0x0d
	.zero		1


	//   ....[1]....
        /*0244*/ 	.word	0x00001c70
        /*0248*/ 	.word	0x000000ff
        /*024c*/ 	.word	0x00008008
        /*0250*/ 	.short	0x0100
        /*0252*/ 	.byte	0x0a
	.zero		1


	//   ....[2]....
        /*0254*/ 	.word	0x00001ed0
        /*0258*/ 	.word	0x000000ff
        /*025c*/ 	.word	0x00004000
        /*0260*/ 	.short	0x0100
        /*0262*/ 	.byte	0x0a
	.zero		1


	//   ....[3]....
        /*0264*/ 	.word	0x00002120
        /*0268*/ 	.word	0x000000ff
        /*026c*/ 	.word	0x00004000
        /*0270*/ 	.short	0x010a
        /*0272*/ 	.byte	0x0a
	.zero		1


	//   ....[4]....
        /*0274*/ 	.word	0x00002280
        /*0278*/ 	.word	0x000000ff
        /*027c*/ 	.word	0x00004000
        /*0280*/ 	.short	0x0108
        /*0282*/ 	.byte	0x0a
	.zero		1


	//   ....[5]....
        /*0284*/ 	.word	0x00004890
        /*0288*/ 	.word	0x000000ff
        /*028c*/ 	.word	0x00008010
        /*0290*/ 	.short	0x0100
        /*0292*/ 	.byte	0x0a
	.zero		1


	//   ....[6]....
        /*0294*/ 	.word	0x000049f0
        /*0298*/ 	.word	0x000000ff
        /*029c*/ 	.word	0x00008010
        /*02a0*/ 	.short	0x010a
        /*02a2*/ 	.byte	0x0a
	.zero		1


	//   ....[7]....
        /*02a4*/ 	.word	0x00004a60
        /*02a8*/ 	.word	0x000000ff
        /*02ac*/ 	.word	0x00008010
        /*02b0*/ 	.short	0x0108
        /*02b2*/ 	.byte	0x0a
	.zero		1


	//   ....[8]....
        /*02b4*/ 	.word	0x00005300
        /*02b8*/ 	.word	0x000000ff
        /*02bc*/ 	.word	0x00000000
        /*02c0*/ 	.short	0x010a
        /*02c2*/ 	.byte	0x0d
	.zero		1


	//   ....[9]....
        /*02c4*/ 	.word	0x000063b0
        /*02c8*/ 	.word	0x000000ff
        /*02cc*/ 	.word	0x00000000
        /*02d0*/ 	.short	0x010a
        /*02d2*/ 	.byte	0x0d
	.zero		1


	//   ....[10]....
        /*02d4*/ 	.word	0x00006550
        /*02d8*/ 	.word	0x000000ff
        /*02dc*/ 	.word	0x00008000
        /*02e0*/ 	.short	0x0108
        /*02e2*/ 	.byte	0x0a
	.zero		1


	//   ....[11]....
        /*02e4*/ 	.word	0x00006650
        /*02e8*/ 	.word	0x000000ff
        /*02ec*/ 	.word	0x00008008
        /*02f0*/ 	.short	0x0108
        /*02f2*/ 	.byte	0x0a
	.zero		1


	//   ....[12]....
        /*02f4*/ 	.word	0x00007b70
        /*02f8*/ 	.word	0x000000ff
        /*02fc*/ 	.word	0x00004000
        /*0300*/ 	.short	0x010a
        /*0302*/ 	.byte	0x0a
	.zero		1


	//   ....[13]....
        /*0304*/ 	.word	0x00007ba0
        /*0308*/ 	.word	0x000000ff
        /*030c*/ 	.word	0x00008010
        /*0310*/ 	.short	0x010a
        /*0312*/ 	.byte	0x0a
	.zero		1


	//   ....[14]....
        /*0314*/ 	.word	0x00007bd0
        /*0318*/ 	.word	0x000000ff
        /*031c*/ 	.word	0x00000000
        /*0320*/ 	.short	0x010a
        /*0322*/ 	.byte	0x0d
	.zero		1


	//   ....[15]....
        /*0324*/ 	.word	0x00007c00
        /*0328*/ 	.word	0x000000ff
        /*032c*/ 	.word	0x00000000
        /*0330*/ 	.short	0x010a
        /*0332*/ 	.byte	0x0d
	.zero		1


	//----- nvinfo : EIATTR_NUM_MBARRIERS
	.align		4
.L_79:
        /*0334*/ 	.byte	0x03, 0x38
        /*0336*/ 	.short	0xffff


	//----- nvinfo : EIATTR_EXIT_INSTR_OFFSETS
	.align		4
        /*0338*/ 	.byte	0x04, 0x1c
        /*033a*/ 	.short	(.L_81 - .L_80)


	//   ....[0]....
.L_80:
        /*033c*/ 	.word	0x00007b60


	//----- nvinfo : EIATTR_REQNTID
	.align		4
.L_81:
        /*0340*/ 	.byte	0x04, 0x10
        /*0342*/ 	.short	(.L_83 - .L_82)
.L_82:
        /*0344*/ 	.word	0x00000080
        /*0348*/ 	.word	0x00000001
        /*034c*/ 	.word	0x00000001


	//----- nvinfo : EIATTR_CRS_STACK_SIZE
	.align		4
.L_83:
        /*0350*/ 	.byte	0x04, 0x1e
        /*0352*/ 	.short	(.L_85 - .L_84)
.L_84:
        /*0354*/ 	.word	0x00000000


	//----- nvinfo : EIATTR_CBANK_PARAM_SIZE
	.align		4
.L_85:
        /*0358*/ 	.byte	0x03, 0x19
        /*035a*/ 	.short	0x0088


	//----- nvinfo : EIATTR_PARAM_CBANK
	.align		4
        /*035c*/ 	.byte	0x04, 0x0a
        /*035e*/ 	.short	(.L_87 - .L_86)
	.align		4
.L_86:
        /*0360*/ 	.word	index@(.nv.constant0.attn_fwd)
        /*0364*/ 	.short	0x0380
        /*0366*/ 	.short	0x0088


	//----- nvinfo : EIATTR_SW_WAR
	.align		4
.L_87:
        /*0368*/ 	.byte	0x04, 0x36
        /*036a*/ 	.short	(.L_89 - .L_88)
.L_88:
        /*036c*/ 	.word	0x00000008
.L_89:


//--------------------- .nv.compat                --------------------------
	.section	.nv.compat,"",@"SHT_CUDA_COMPAT_INFO"
	.align	4
        /*0000*/ 	.byte	0x02, 0x02, 0x02, 0x00, 0x02, 0x05, 0x05, 0x00, 0x02, 0x03, 0x00, 0x00, 0x02, 0x06, 0x01, 0x00


//--------------------- .nv.callgraph             --------------------------
	.section	.nv.callgraph,"",@"SHT_CUDA_CALLGRAPH"
	.align	4
	.sectionentsize	8
	.align		4
        /*0000*/ 	.word	0x00000000
	.align		4
        /*0004*/ 	.word	0xffffffff
	.align		4
        /*0008*/ 	.word	0x00000000
	.align		4
        /*000c*/ 	.word	0xfffffffe
	.align		4
        /*0010*/ 	.word	0x00000000
	.align		4
        /*0014*/ 	.word	0xfffffffd
	.align		4
        /*0018*/ 	.word	0x00000000
	.align		4
        /*001c*/ 	.word	0xfffffffc


//--------------------- .nv.constant4             --------------------------
	.section	.nv.constant4,"a",@progbits
	.align	8
	.align		8
.nv.constant4:
        /*0000*/ 	.dword	_$_str


//--------------------- .text.attn_fwd            --------------------------
	.section	.text.attn_fwd,"ax",@progbits
	.align	128
        .global         attn_fwd
        .type           attn_fwd,@function
        .size           attn_fwd,(.L_x_28 - attn_fwd)
        .other          attn_fwd,@"STO_CUDA_ENTRY STV_DEFAULT"
attn_fwd:
.text.attn_fwd:
[----:B------:R-:W0:Y:S01]  /*0000*/  LDC R1, c[0x0][0x37c] ;  /* 0x0000df00ff017b82 */ /* 0x000e220000000800 */
[----:B------:R-:W1:Y:S02]  /*0010*/  S2R R0, SR_TID.X ;  /* 0x0000000000007919 */ /* 0x000e640000002100 */
[----:B-1----:R-:W-:-:S13]  /*0020*/  ISETP.GE.U32.AND P0, PT, R0, 0x20, PT ;  /* 0x000000200000780c */ /* 0x002fda0003f06070 */
[----:B------:R-:W-:Y:S05]  /*0030*/  @P0 BRA `(.L_x_0) ;  /* 0x0000000000b80947 */ /* 0x000fea0003800000 */
[----:B------:R-:W1:Y:S01]  /*0040*/  S2UR UR6, SR_CgaCtaId ;  /* 0x00000000000679c3 */ /* 0x000e620000008800 */
[----:B------:R-:W-:Y:S01]  /*0050*/  NOP ;  /* 0x0000000000007918 */ /* 0x000fe20000000000 */
[----:B------:R-:W-:Y:S02]  /*0060*/  UMOV UR4, 0x40 ;  /* 0x0000004000047882 */ /* 0x000fe40000000000 */
[----:B-1----:R-:W-:-:S09]  /*0070*/  ULEA UR4, UR6, UR4, 0x18 ;  /* 0x0000000406047291 */ /* 0x002fd2000f8ec0ff */
[----:B------:R-:W1:Y:S01]  /*0080*/  LDS.U8 R2, [UR4] ;  /* 0x00000004ff027984 */ /* 0x000e620008000000 */
[----:B------:R-:W-:Y:S02]  /*0090*/  UMOV UR4, 0x400 ;  /* 0x0000040000047882 */ /* 0x000fe40000000000 */
[----:B------:R-:W-:Y:S01]  /*00a0*/  ULEA UR4, UR6, UR4, 0x18 ;  /* 0x0000000406047291 */ /* 0x000fe2000f8ec0ff */
[----:B-1----:R-:W-:-:S13]  /*00b0*/  ISETP.NE.AND P1, PT, R2, RZ, PT ;  /* 0x000000ff0200720c */ /* 0x002fda0003f25270 */
[----:B------:R-:W-:Y:S05]  /*00c0*/  @P1 BRA `(.L_x_1) ;  /* 0x00000000007c1947 */ /* 0x000fea0003800000 */
[----:B------:R-:W-:-:S13]  /*00d0*/  ELECT P1, URZ, PT ;  /* 0x0000000000ff782f */ /* 0x000fda0003820000 */
[----:B------:R-:W-:Y:S05]  /*00e0*/  @!P1 BRA `(.L_x_2) ;  /* 0x0000000000849947 */ /* 0x000fea0003800000 */
[----:B------:R-:W-:Y:S01]  /*00f0*/  UMOV UR5, 0x4 ;  /* 0x0000000400057882 */ /* 0x000fe20000000000 */
[----:B------:R-:W-:Y:S02]  /*0100*/  HFMA2 R5, -RZ, RZ, 0, 5.9604644775390625e-08 ;  /* 0x00000001ff057431 */ /* 0x000fe400000001ff */
[----:B------:R-:W-:Y:S02]  /*0110*/  IMAD.MOV.U32 R3, RZ, RZ, 0xf ;  /* 0x0000000fff037424 */ /* 0x000fe400078e00ff */
[----:B------:R-:W-:Y:S04]  /*0120*/  DEPBAR.LE SB1, 0x36 ;  /* 0x00009d800000791a */ /* 0x000fe80000000000 */
[----:B------:R-:W1:Y:S02]  /*0130*/  UTCATOMSWS.FIND_AND_SET.ALIGN UP0, UR5, UR5 ;  /* 0x00000005000575e3 */ /* 0x000e640008000800 */
[----:B-1----:R-:W-:-:S04]  /*0140*/  PLOP3.LUT P1, PT, PT, PT, UP0, 0x80, 0x8 ;  /* 0x000000000008781c */ /* 0x002fc80003f2f008 */
[----:B------:R-:W-:-:S04]  /*0150*/  SEL R2, RZ, 0xffffffff, !P1 ;  /* 0xffffffffff027807 */ /* 0x000fc80004800000 */
[----:B------:R-:W-:Y:S02]  /*0160*/  ISETP.NE.AND P1, PT, R2, RZ, PT ;  /* 0x000000ff0200720c */ /* 0x000fe40003f25270 */
[----:B------:R-:W-:-:S11]  /*0170*/  MOV R2, UR5 ;  /* 0x0000000500027c02 */ /* 0x000fd60008000f00 */
[----:B------:R-:W-:Y:S05]  /*0180*/  @P1 BRA `(.L_x_3) ;  /* 0x0000000000241947 */ /* 0x000fea0003800000 */
.L_x_4:
[----:B------:R-:W-:Y:S05]  /*0190*/  NANOSLEEP 0x64 ;  /* 0x000000640000795d */ /* 0x000fea0003800000 */
[----:B------:R-:W-:-:S05]  /*01a0*/  UMOV UR5, 0x4 ;  /* 0x0000000400057882 */ /* 0x000fca0000000000 */
[----:B------:R-:W-:Y:S04]  /*01b0*/  DEPBAR.LE SB1, 0x36 ;  /* 0x00009d800000791a */ /* 0x000fe80000000000 */
[----:B------:R-:W1:Y:S02]  /*01c0*/  UTCATOMSWS.FIND_AND_SET.ALIGN UP0, UR5, UR5 ;  /* 0x00000005000575e3 */ /* 0x000e640008000800 */
[----:B-1----:R-:W-:-:S04]  /*01d0*/  PLOP3.LUT P1, PT, PT, PT, UP0, 0x80, 0x8 ;  /* 0x000000000008781c */ /* 0x002fc80003f2f008 */
[----:B------:R-:W-:-:S04]  /*01e0*/  SEL R2, RZ, 0xffffffff, !P1 ;  /* 0xffffffffff027807 */ /* 0x000fc80004800000 */
[----:B------:R-:W-:Y:S01]  /*01f0*/  ISETP.NE.AND P1, PT, R2, RZ, PT ;  /* 0x000000ff0200720c */ /* 0x000fe20003f25270 */
[----:B------:R-:W-:-:S12]  /*0200*/  IMAD.U32 R2, RZ, RZ, UR5 ;  /* 0x00000005ff027e24 */ /* 0x000fd8000f8e00ff */
[----:B------:R-:W-:Y:S05]  /*0210*/  @!P1 BRA `(.L_x_4) ;  /* 0xfffffffc00dc9947 */ /* 0x000fea000383ffff */
.L_x_3:
[C---:B------:R-:W-:Y:S01]  /*0220*/  IADD3 R4, PT, PT, R2.reuse, 0x10, RZ ;  /* 0x0000001002047810 */ /* 0x040fe20007ffe0ff */
[----:B------:R-:W-:Y:S01]  /*0230*/  UMOV UR5, 0x50 ;  /* 0x0000005000057882 */ /* 0x000fe20000000000 */
[----:B------:R-:W-:Y:S01]  /*0240*/  SHF.L.U32 R3, R3, R2, RZ ;  /* 0x0000000203037219 */ /* 0x000fe200000006ff */
[----:B------:R-:W-:Y:S01]  /*0250*/  ULEA UR5, UR6, UR5, 0x18 ;  /* 0x0000000506057291 */ /* 0x000fe2000f8ec0ff */
[----:B------:R-:W-:Y:S01]  /*0260*/  SHF.L.U32 R4, R5, R4, RZ ;  /* 0x0000000405047219 */ /* 0x000fe200000006ff */
[----:B------:R-:W-:-:S03]  /*0270*/  IMAD.SHL.U32 R2, R2, 0x20, RZ ;  /* 0x0000002002027824 */ /* 0x000fc600078e00ff */
[----:B------:R-:W-:-:S05]  /*0280*/  LOP3.LUT R3, R4, R3, RZ, 0xfc, !PT ;  /* 0x0000000304037212 */ /* 0x000fca00078efcff */
[----:B------:R1:W-:Y:S04]  /*0290*/  ATOMS.OR RZ, [UR5], R3 ;  /* 0x00000003ffff798c */ /* 0x0003e8000b000005 */
[----:B------:R1:W-:Y:S01]  /*02a0*/  STS [UR4], R2 ;  /* 0x00000002ff007988 */ /* 0x0003e20008000804 */
[----:B------:R-:W-:Y:S05]  /*02b0*/  BRA `(.L_x_2) ;  /* 0x0000000000107947 */ /* 0x000fea0003800000 */
.L_x_1:
[----:B------:R-:W-:-:S05]  /*02c0*/  MOV R2, 0xffffffff ;  /* 0xffffffff00027802 */ /* 0x000fca0000000f00 */
[----:B------:R1:W-:Y:S02]  /*02d0*/  STS [UR4], R2 ;  /* 0x00000002ff007988 */ /* 0x0003e40008000804 */
[----:B-1----:R-:W-:-:S07]  /*02e0*/  MOV R2, 0x300 ;  /* 0x0000030000027802 */ /* 0x002fce0000000f00 */
[----:B0-----:R-:W-:Y:S05]  /*02f0*/  CALL.REL.NOINC `($__internal_1_$__cuda_sm10x_tcgen05_guardrail_trap_phase_invalid_during_alloc) ;  /* 0x0000007800587944 */ /* 0x001fea0003c00000 */
.L_x_2:
[----:B------:R-:W-:Y:S05]  /*0300*/  WARPSYNC.ALL ;  /* 0x0000000000007948 */ /* 0x000fea0003800000 */
[----:B------:R-:W-:Y:S01]  /*0310*/  NOP ;  /* 0x0000000000007918 */ /* 0x000fe20000000000 */
.L_x_0:
[----:B-1----:R-:W1:Y:S01]  /*0320*/  S2R R3, SR_CTAID.X ;  /* 0x0000000000037919 */ /* 0x002e620000002500 */
[----:B------:R-:W2:Y:S01]  /*0330*/  S2UR UR7, SR_CTAID.Y ;  /* 0x00000000000779c3 */ /* 0x000ea20000002600 */
[----:B------:R-:W2:Y:S01]  /*0340*/  LDCU.64 UR4, c[0x0][0x3b0] ;  /* 0x00007600ff0477ac */ /* 0x000ea20008000a00 */
[----:B------:R-:W-:Y:S02]  /*0350*/  LOP3.LUT R36, R0, 0x3f, RZ, 0xc0, !PT ;  /* 0x0000003f00247812 */ /* 0x000fe400078ec0ff */
[----:B------:R-:W-:Y:S01]  /*0360*/  SHF.R.U32.HI R2, RZ, 0x6, R0 ;  /* 0x00000006ff027819 */ /* 0x000fe20000011600 */
[----:B------:R-:W-:Y:S01]  /*0370*/  UMOV UR10, 0x400 ;  /* 0x00000400000a7882 */ /* 0x000fe20000000000 */
[----:B------:R-:W3:Y:S02]  /*0380*/  LDCU.64 UR28, c[0x0][0x358] ;  /* 0x00006b00ff1c77ac */ /* 0x000ee40008000a00 */
[----:B------:R-:W4:Y:S01]  /*0390*/  S2UR UR6, SR_CgaCtaId ;  /* 0x00000000000679c3 */ /* 0x000f220000008800 */
[----:B------:R-:W-:-:S07]  /*03a0*/  SGXT.U32 R2, R2, 0x1 ;  /* 0x000000010202781a */ /* 0x000fce0000000000 */
[----:B------:R-:W0:Y:S08]  /*03b0*/  LDC.64 R18, c[0x0][0x380] ;  /* 0x0000e000ff127b82 */ /* 0x000e300000000a00 */
[----:B------:R-:W3:Y:S01]  /*03c0*/  LDC R22, c[0x0][0x3b8] ;  /* 0x0000ee00ff167b82 */ /* 0x000ee20000000800 */
[----:B--2---:R-:W-:-:S04]  /*03d0*/  UIMAD UR4, UR7, UR4, URZ ;  /* 0x00000004070472a4 */ /* 0x004fc8000f8e02ff */
[----:B------:R-:W-:Y:S01]  /*03e0*/  USHF.L.U32 UR8, UR4, 0x1, URZ ;  /* 0x0000000104087899 */ /* 0x000fe200080006ff */
[----:B-1----:R-:W-:Y:S01]  /*03f0*/  IMAD R3, R3, 0x40, R36 ;  /* 0x0000004003037824 */ /* 0x002fe200078e0224 */
[----:B----4-:R-:W-:Y:S01]  /*0400*/  ULEA UR10, UR6, UR10, 0x18 ;  /* 0x0000000a060a7291 */ /* 0x010fe2000f8ec0ff */
[----:B------:R-:W-:Y:S02]  /*0410*/  BAR.SYNC.DEFER_BLOCKING 0x0 ;  /* 0x0000000000007b1d */ /* 0x000fe40000010000 */
[----:B------:R-:W-:Y:S01]  /*0420*/  IMAD R4, R3, UR5, RZ ;  /* 0x0000000503047c24 */ /* 0x000fe2000f8e02ff */
[----:B------:R-:W-:-:S05]  /*0430*/  UIMAD.WIDE UR4, UR4, 0x2, URZ ;  /* 0x00000002040478a5 */ /* 0x000fca000f8e02ff */
[----:B------:R-:W1:Y:S01]  /*0440*/  LDC.64 R160, c[0x0][0x3c0] ;  /* 0x0000f000ffa07b82 */ /* 0x000e620000000a00 */
[C---:B------:R-:W-:Y:S01]  /*0450*/  SHF.L.U32 R5, R4.reuse, 0x1, RZ ;  /* 0x0000000104057819 */ /* 0x040fe200000006ff */
[----:B------:R-:W-:-:S03]  /*0460*/  IMAD.HI R4, R4, 0x2, RZ ;  /* 0x0000000204047827 */ /* 0x000fc600078e02ff */
[----:B0-----:R-:W-:Y:S01]  /*0470*/  IADD3 R18, P1, P2, R5, UR8, R18 ;  /* 0x0000000805127c10 */ /* 0x001fe2000fa3e012 */
[----:B------:R-:W0:Y:S01]  /*0480*/  LDCU UR4, c[0x0][0x3c8] ;  /* 0x00007900ff0477ac */ /* 0x000e220008000800 */
[----:B---3--:R-:W-:Y:S02]  /*0490*/  IMAD R5, R2, R22, RZ ;  /* 0x0000001602057224 */ /* 0x008fe400078e02ff */
[----:B------:R-:W-:Y:S01]  /*04a0*/  IADD3.X R20, PT, PT, R4, UR5, R19, P1, P2 ;  /* 0x0000000504147c10 */ /* 0x000fe20008fe4413 */
[----:B------:R-:W2:Y:S01]  /*04b0*/  LDC.64 R68, c[0x0][0x388] ;  /* 0x0000e200ff447b82 */ /* 0x000ea20000000a00 */
[C---:B------:R-:W-:Y:S01]  /*04c0*/  IMAD R7, R22.reuse, 0x2, R5 ;  /* 0x0000000216077824 */ /* 0x040fe200078e0205 */
[----:B------:R-:W-:Y:S01]  /*04d0*/  LEA R4, P1, R5, R18, 0x1 ;  /* 0x0000001205047211 */ /* 0x000fe200078208ff */
[----:B------:R-:W3:Y:S03]  /*04e0*/  LDS R45, [UR10] ;  /* 0x0000000aff2d7984 */ /* 0x000ee60008000800 */
[----:B------:R-:W-:-:S02]  /*04f0*/  LEA R9, R22, R7, 0x1 ;  /* 0x0000000716097211 */ /* 0x000fc400078e08ff */
[----:B------:R-:W-:Y:S01]  /*0500*/  LEA.HI.X.SX32 R5, R5, R20, 0x1, P1 ;  /* 0x0000001405057211 */ /* 0x000fe200008f0eff */
[----:B------:R-:W-:Y:S01]  /*0510*/  BAR.SYNC.DEFER_BLOCKING 0x0 ;  /* 0x0000000000007b1d */ /* 0x000fe20000010000 */
[-C--:B------:R-:W-:Y:S01]  /*0520*/  LEA R8, P1, R9, R18.reuse, 0x1 ;  /* 0x0000001209087211 */ /* 0x080fe200078208ff */
[----:B------:R-:W-:Y:S01]  /*0530*/  IMAD R11, R22, 0x2, R9 ;  /* 0x00000002160b7824 */ /* 0x000fe200078e0209 */
[----:B------:R-:W-:-:S04]  /*0540*/  LEA R6, P2, R7, R18, 0x1 ;  /* 0x0000001207067211 */ /* 0x000fc800078408ff */
[C---:B------:R-:W-:Y:S02]  /*0550*/  LEA R13, R22.reuse, R11, 0x1 ;  /* 0x0000000b160d7211 */ /* 0x040fe400078e08ff */
[-C--:B------:R-:W-:Y:S02]  /*0560*/  LEA.HI.X.SX32 R9, R9, R20.reuse, 0x1, P1 ;  /* 0x0000001409097211 */ /* 0x080fe400008f0eff */
[----:B------:R-:W-:Y:S01]  /*0570*/  LEA.HI.X.SX32 R7, R7, R20, 0x1, P2 ;  /* 0x0000001407077211 */ /* 0x000fe200010f0eff */
[----:B------:R-:W-:Y:S01]  /*0580*/  IMAD R15, R22, 0x2, R13 ;  /* 0x00000002160f7824 */ /* 0x000fe200078e020d */
[C---:B------:R-:W-:Y:S01]  /*0590*/  LEA R10, P1, R11.reuse, R18, 0x1 ;  /* 0x000000120b0a7211 */ /* 0x040fe200078208ff */
[----:B------:R4:W5:Y:S03]  /*05a0*/  LDG.E.U16 R32, desc[UR28][R4.64] ;  /* 0x0000001c04207981 */ /* 0x000966000c1e1500 */
[----:B------:R-:W-:Y:S01]  /*05b0*/  LEA.HI.X.SX32 R11, R11, R20, 0x1, P1 ;  /* 0x000000140b0b7211 */ /* 0x000fe200008f0eff */
[----:B------:R-:W5:Y:S01]  /*05c0*/  LDG.E.U16 R19, desc[UR28][R6.64] ;  /* 0x0000001c06137981 */ /* 0x000f62000c1e1500 */
[----:B------:R-:W-:-:S03]  /*05d0*/  LEA R12, P1, R13, R18, 0x1 ;  /* 0x000000120d0c7211 */ /* 0x000fc600078208ff */
[----:B------:R0:W5:Y:S01]  /*05e0*/  LDG.E.U16 R21, desc[UR28][R10.64] ;  /* 0x0000001c0a157981 */ /* 0x000162000c1e1500 */
[----:B----4-:R-:W-:-:S03]  /*05f0*/  LEA R5, R22, R15, 0x1 ;  /* 0x0000000f16057211 */ /* 0x010fc600078e08ff */
[----:B------:R-:W5:Y:S01]  /*0600*/  LDG.E.U16 R34, desc[UR28][R8.64] ;  /* 0x0000001c08227981 */ /* 0x000f62000c1e1500 */
[----:B------:R-:W-:Y:S01]  /*0610*/  LEA.HI.X.SX32 R13, R13, R20, 0x1, P1 ;  /* 0x000000140d0d7211 */ /* 0x000fe200008f0eff */
[----:B------:R-:W-:Y:S01]  /*0620*/  IMAD R16, R22, 0x2, R5 ;  /* 0x0000000216107824 */ /* 0x000fe200078e0205 */
[----:B------:R-:W-:-:S03]  /*0630*/  LEA R14, P1, R15, R18, 0x1 ;  /* 0x000000120f0e7211 */ /* 0x000fc600078208ff */
[----:B------:R4:W5:Y:S01]  /*0640*/  LDG.E.U16 R38, desc[UR28][R12.64] ;  /* 0x0000001c0c267981 */ /* 0x000962000c1e1500 */
[----:B------:R-:W-:-:S05]  /*0650*/  LEA R17, R22, R16, 0x1 ;  /* 0x0000001016117211 */ /* 0x000fca00078e08ff */
[----:B0-----:R-:W-:Y:S01]  /*0660*/  IMAD R11, R22, 0x2, R17 ;  /* 0x00000002160b7824 */ /* 0x001fe200078e0211 */
[----:B------:R-:W-:Y:S02]  /*0670*/  LEA.HI.X.SX32 R15, R15, R20, 0x1, P1 ;  /* 0x000000140f0f7211 */ /* 0x000fe400008f0eff */
[CC--:B------:R-:W-:Y:S02]  /*0680*/  LEA R4, P1, R5.reuse, R18.reuse, 0x1 ;  /* 0x0000001205047211 */ /* 0x0c0fe400078208ff */
[----:B------:R-:W-:Y:S01]  /*0690*/  LEA R6, P2, R16, R18, 0x1 ;  /* 0x0000001210067211 */ /* 0x000fe200078408ff */
[----:B------:R0:W5:Y:S01]  /*06a0*/  LDG.E.U16 R23, desc[UR28][R14.64] ;  /* 0x0000001c0e177981 */ /* 0x000162000c1e1500 */
[----:B----4-:R-:W-:Y:S02]  /*06b0*/  LEA R13, R22, R11, 0x1 ;  /* 0x0000000b160d7211 */ /* 0x010fe400078e08ff */
[-C--:B------:R-:W-:Y:S02]  /*06c0*/  LEA.HI.X.SX32 R5, R5, R20.reuse, 0x1, P1 ;  /* 0x0000001405057211 */ /* 0x080fe400008f0eff */
[----:B------:R-:W-:Y:S01]  /*06d0*/  LEA.HI.X.SX32 R7, R16, R20, 0x1, P2 ;  /* 0x0000001410077211 */ /* 0x000fe200010f0eff */
[C---:B------:R-:W-:Y:S01]  /*06e0*/  IMAD R16, R22.reuse, 0x2, R13 ;  /* 0x0000000216107824 */ /* 0x040fe200078e020d */
[C---:B------:R-:W-:Y:S01]  /*06f0*/  LEA R8, P1, R17.reuse, R18, 0x1 ;  /* 0x0000001211087211 */ /* 0x040fe200078208ff */
[----:B------:R-:W5:Y:S03]  /*0700*/  LDG.E.U16 R40, desc[UR28][R4.64] ;  /* 0x0000001c04287981 */ /* 0x000f66000c1e1500 */
[----:B------:R-:W-:Y:S01]  /*0710*/  LEA.HI.X.SX32 R9, R17, R20, 0x1, P1 ;  /* 0x0000001411097211 */ /* 0x000fe200008f0eff */
[----:B------:R4:W5:Y:S01]  /*0720*/  LDG.E.U16 R25, desc[UR28][R6.64] ;  /* 0x0000001c06197981 */ /* 0x000962000c1e1500 */
[----:B------:R-:W-:-:S02]  /*0730*/  LEA R17, R22, R16, 0x1 ;  /* 0x0000001016117211 */ /* 0x000fc400078e08ff */
[CC--:B------:R-:W-:Y:S01]  /*0740*/  LEA R10, P1, R11.reuse, R18.reuse, 0x1 ;  /* 0x000000120b0a7211 */ /* 0x0c0fe200078208ff */
[----:B------:R1:W5:Y:S01]  /*0750*/  LDG.E.U16 R42, desc[UR28][R8.64] ;  /* 0x0000001c082a7981 */ /* 0x000362000c1e1500 */
[----:B0-----:R-:W-:Y:S01]  /*0760*/  LEA R14, P2, R16, R18, 0x1 ;  /* 0x00000012100e7211 */ /* 0x001fe200078408ff */
[C---:B----4-:R-:W-:Y:S01]  /*0770*/  IMAD R7, R22.reuse, 0x2, R17 ;  /* 0x0000000216077824 */ /* 0x050fe200078e0211 */
[----:B------:R-:W-:Y:S02]  /*0780*/  LEA.HI.X.SX32 R11, R11, R20, 0x1, P1 ;  /* 0x000000140b0b7211 */ /* 0x000fe400008f0eff */
[C---:B------:R-:W-:Y:S02]  /*0790*/  LEA R12, P1, R13.reuse, R18, 0x1 ;  /* 0x000000120d0c7211 */ /* 0x040fe400078208ff */
[----:B-1----:R-:W-:Y:S01]  /*07a0*/  LEA R9, R22, R7, 0x1 ;  /* 0x0000000716097211 */ /* 0x002fe200078e08ff */
[----:B------:R0:W5:Y:S01]  /*07b0*/  LDG.E.U16 R27, desc[UR28][R10.64] ;  /* 0x0000001c0a1b7981 */ /* 0x000162000c1e1500 */
[----:B------:R-:W-:-:S02]  /*07c0*/  LEA.HI.X.SX32 R13, R13, R20, 0x1, P1 ;  /* 0x000000140d0d7211 */ /* 0x000fc400008f0eff */
[----:B------:R-:W-:Y:S01]  /*07d0*/  LEA.HI.X.SX32 R15, R16, R20, 0x1, P2 ;  /* 0x00000014100f7211 */ /* 0x000fe200010f0eff */
[C---:B------:R-:W-:Y:S01]  /*07e0*/  IMAD R16, R22.reuse, 0x2, R9 ;  /* 0x0000000216107824 */ /* 0x040fe200078e0209 */
[C---:B------:R-:W-:Y:S01]  /*07f0*/  LEA R4, P1, R17.reuse, R18, 0x1 ;  /* 0x0000001211047211 */ /* 0x040fe200078208ff */
[----:B------:R-:W5:Y:S03]  /*0800*/  LDG.E.U16 R44, desc[UR28][R12.64] ;  /* 0x0000001c0c2c7981 */ /* 0x000f66000c1e1500 */
[----:B------:R-:W-:Y:S01]  /*0810*/  LEA.HI.X.SX32 R5, R17, R20, 0x1, P1 ;  /* 0x0000001411057211 */ /* 0x000fe200008f0eff */
[----:B------:R1:W5:Y:S01]  /*0820*/  LDG.E.U16 R29, desc[UR28][R14.64] ;  /* 0x0000001c0e1d7981 */ /* 0x000362000c1e1500 */
[----:B------:R-:W-:Y:S02]  /*0830*/  LEA R17, R22, R16, 0x1 ;  /* 0x0000001016117211 */ /* 0x000fe400078e08ff */
[CC--:B------:R-:W-:Y:S01]  /*0840*/  LEA R6, P1, R7.reuse, R18.reuse, 0x1 ;  /* 0x0000001207067211 */ /* 0x0c0fe200078208ff */
[----:B------:R4:W5:Y:S01]  /*0850*/  LDG.E.U16 R46, desc[UR28][R4.64] ;  /* 0x0000001c042e7981 */ /* 0x000962000c1e1500 */
[----:B0-----:R-:W-:Y:S01]  /*0860*/  LEA R10, P2, R16, R18, 0x1 ;  /* 0x00000012100a7211 */ /* 0x001fe200078408ff */
[----:B-1----:R-:W-:Y:S01]  /*0870*/  IMAD R14, R22, 0x2, R17 ;  /* 0x00000002160e7824 */ /* 0x002fe200078e0211 */
[----:B------:R-:W-:-:S02]  /*0880*/  LEA.HI.X.SX32 R7, R7, R20, 0x1, P1 ;  /* 0x0000001407077211 */ /* 0x000fc400008f0eff */
[C---:B------:R-:W-:Y:S02]  /*0890*/  LEA R8, P1, R9.reuse, R18, 0x1 ;  /* 0x0000001209087211 */ /* 0x040fe400078208ff */
[----:B------:R-:W-:Y:S01]  /*08a0*/  LEA R15, R22, R14, 0x1 ;  /* 0x0000000e160f7211 */ /* 0x000fe200078e08ff */
[----:B------:R0:W5:Y:S01]  /*08b0*/  LDG.E.U16 R31, desc[UR28][R6.64] ;  /* 0x0000001c061f7981 */ /* 0x000162000c1e1500 */
        /* <DEDUP_REMOVED lines=8> */
[C---:B----4-:R-:W-:Y:S01]  /*0940*/  LEA R4, P1, R14.reuse, R18, 0x1 ;  /* 0x000000120e047211 */ /* 0x050fe200078208ff */
[----:B------:R4:W5:Y:S03]  /*0950*/  LDG.E.U16 R50, desc[UR28][R12.64] ;  /* 0x0000001c0c327981 */ /* 0x000966000c1e1500 */
[----:B------:R-:W-:Y:S02]  /*0960*/  LEA.HI.X.SX32 R5, R14, R20, 0x1, P1 ;  /* 0x000000140e057211 */ /* 0x000fe400008f0eff */
[CC--:B0-----:R-:W-:Y:S01]  /*0970*/  LEA R6, P1, R15.reuse, R18.reuse, 0x1 ;  /* 0x000000120f067211 */ /* 0x0c1fe200078208ff */
[----:B-1----:R-:W-:Y:S01]  /*0980*/  IMAD R11, R22, 0x2, R17 ;  /* 0x00000002160b7824 */ /* 0x002fe200078e0211 */
[----:B------:R-:W-:Y:S01]  /*0990*/  LEA R14, P2, R16, R18, 0x1 ;  /* 0x00000012100e7211 */ /* 0x000fe200078408ff */
[----:B------:R0:W5:Y:S01]  /*09a0*/  LDG.E.U16 R35, desc[UR28][R4.64] ;  /* 0x0000001c04237981 */ /* 0x000162000c1e1500 */
[----:B------:R-:W-:-:S02]  /*09b0*/  LEA.HI.X.SX32 R7, R15, R20, 0x1, P1 ;  /* 0x000000140f077211 */ /* 0x000fc400008f0eff */
[----:B----4-:R-:W-:Y:S02]  /*09c0*/  LEA R13, R22, R11, 0x1 ;  /* 0x0000000b160d7211 */ /* 0x010fe400078e08ff */
[C---:B------:R-:W-:Y:S01]  /*09d0*/  LEA R8, P1, R17.reuse, R18, 0x1 ;  /* 0x0000001211087211 */ /* 0x040fe200078208ff */
[----:B------:R-:W5:Y:S01]  /*09e0*/  LDG.E.U16 R52, desc[UR28][R6.64] ;  /* 0x0000001c06347981 */ /* 0x000f62000c1e1500 */
[-C--:B------:R-:W-:Y:S01]  /*09f0*/  LEA.HI.X.SX32 R15, R16, R20.reuse, 0x1, P2 ;  /* 0x00000014100f7211 */ /* 0x080fe200010f0eff */
[C---:B------:R-:W-:Y:S01]  /*0a00*/  IMAD R16, R22.reuse, 0x2, R13 ;  /* 0x0000000216107824 */ /* 0x040fe200078e020d */
[----:B------:R-:W-:Y:S02]  /*0a10*/  LEA.HI.X.SX32 R9, R17, R20, 0x1, P1 ;  /* 0x0000001411097211 */ /* 0x000fe400008f0eff */
[----:B------:R-:W-:Y:S01]  /*0a20*/  LEA R10, P1, R11, R18, 0x1 ;  /* 0x000000120b0a7211 */ /* 0x000fe200078208ff */
[----:B------:R1:W5:Y:S01]  /*0a30*/  LDG.E.U16 R37, desc[UR28][R14.64] ;  /* 0x0000001c0e257981 */ /* 0x000362000c1e1500 */
[----:B------:R-:W-:-:S02]  /*0a40*/  LEA R17, R22, R16, 0x1 ;  /* 0x0000001016117211 */ /* 0x000fc400078e08ff */
[----:B------:R-:W-:Y:S01]  /*0a50*/  LEA.HI.X.SX32 R11, R11, R20, 0x1, P1 ;  /* 0x000000140b0b7211 */ /* 0x000fe200008f0eff */
[----:B------:R4:W5:Y:S01]  /*0a60*/  LDG.E.U16 R54, desc[UR28][R8.64] ;  /* 0x0000001c08367981 */ /* 0x000962000c1e1500 */
[CC--:B0-----:R-:W-:Y:S02]  /*0a70*/  LEA R4, P1, R13.reuse, R18.reuse, 0x1 ;  /* 0x000000120d047211 */ /* 0x0c1fe400078208ff */
[----:B------:R-:W-:Y:S01]  /*0a80*/  LEA R12, P2, R16, R18, 0x1 ;  /* 0x00000012100c7211 */ /* 0x000fe200078408ff */
[----:B------:R0:W5:Y:S01]  /*0a90*/  LDG.E.U16 R39, desc[UR28][R10.64] ;  /* 0x0000001c0a277981 */ /* 0x000162000c1e1500 */
[----:B------:R-:W-:Y:S01]  /*0aa0*/  LEA.HI.X.SX32 R5, R13, R20, 0x1, P1 ;  /* 0x000000140d057211 */ /* 0x000fe200008f0eff */
[----:B-1----:R-:W-:Y:S01]  /*0ab0*/  IMAD R14, R22, 0x2, R17 ;  /* 0x00000002160e7824 */ /* 0x002fe200078e0211 */
[C---:B------:R-:W-:Y:S02]  /*0ac0*/  LEA R6, P1, R17.reuse, R18, 0x1 ;  /* 0x0000001211067211 */ /* 0x040fe400078208ff */
[-C--:B------:R-:W-:Y:S01]  /*0ad0*/  LEA.HI.X.SX32 R13, R16, R20.reuse, 0x1, P2 ;  /* 0x00000014100d7211 */ /* 0x080fe200010f0eff */
[----:B------:R1:W5:Y:S01]  /*0ae0*/  LDG.E.U16 R60, desc[UR28][R4.64] ;  /* 0x0000001c043c7981 */ /* 0x000362000c1e1500 */
[----:B------:R-:W-:-:S02]  /*0af0*/  LEA.HI.X.SX32 R7, R17, R20, 0x1, P1 ;  /* 0x0000001411077211 */ /* 0x000fc400008f0eff */
[----:B------:R-:W-:Y:S01]  /*0b00*/  LEA R15, R22, R14, 0x1 ;  /* 0x0000000e160f7211 */ /* 0x000fe200078e08ff */
[----:B------:R1:W5:Y:S01]  /*0b10*/  LDG.E.U16 R41, desc[UR28][R12.64] ;  /* 0x0000001c0c297981 */ /* 0x000362000c1e1500 */
[----:B----4-:R-:W-:-:S03]  /*0b20*/  LEA R8, P1, R14, R18, 0x1 ;  /* 0x000000120e087211 */ /* 0x010fc600078208ff */
[----:B------:R-:W-:Y:S01]  /*0b30*/  IMAD R16, R22, 0x2, R15 ;  /* 0x0000000216107824 */ /* 0x000fe200078e020f */
[----:B------:R-:W-:Y:S01]  /*0b40*/  LEA.HI.X.SX32 R9, R14, R20, 0x1, P1 ;  /* 0x000000140e097211 */ /* 0x000fe200008f0eff */
[----:B------:R-:W5:Y:S01]  /*0b50*/  LDG.E.U16 R56, desc[UR28][R6.64] ;  /* 0x0000001c06387981 */ /* 0x000f62000c1e1500 */
[CC--:B0-----:R-:W-:Y:S02]  /*0b60*/  LEA R10, P1, R15.reuse, R18.reuse, 0x1 ;  /* 0x000000120f0a7211 */ /* 0x0c1fe400078208ff */
[----:B------:R-:W-:Y:S01]  /*0b70*/  LEA R14, P2, R16, R18, 0x1 ;  /* 0x00000012100e7211 */ /* 0x000fe200078408ff */
[----:B------:R-:W5:Y:S01]  /*0b80*/  LDG.E.U16 R43, desc[UR28][R8.64] ;  /* 0x0000001c082b7981 */ /* 0x000f62000c1e1500 */
[----:B------:R-:W-:Y:S02]  /*0b90*/  LEA R17, R22, R16, 0x1 ;  /* 0x0000001016117211 */ /* 0x000fe400078e08ff */
[-C--:B------:R-:W-:Y:S02]  /*0ba0*/  LEA.HI.X.SX32 R11, R15, R20.reuse, 0x1, P1 ;  /* 0x000000140f0b7211 */ /* 0x080fe400008f0eff */
[----:B------:R-:W-:Y:S01]  /*0bb0*/  LEA.HI.X.SX32 R15, R16, R20, 0x1, P2 ;  /* 0x00000014100f7211 */ /* 0x000fe200010f0eff */
[C---:B------:R-:W-:Y:S01]  /*0bc0*/  IMAD R16, R22.reuse, 0x2, R17 ;  /* 0x0000000216107824 */ /* 0x040fe200078e0211 */
[C---:B-1----:R-:W-:Y:S01]  /*0bd0*/  LEA R4, P1, R17.reuse, R18, 0x1 ;  /* 0x0000001211047211 */ /* 0x042fe200078208ff */
[----:B------:R0:W5:Y:S03]  /*0be0*/  LDG.E.U16 R62, desc[UR28][R10.64] ;  /* 0x0000001c0a3e7981 */ /* 0x000166000c1e1500 */
[----:B------:R-:W-:Y:S01]  /*0bf0*/  LEA R13, R22, R16, 0x1 ;  /* 0x00000010160d7211 */ /* 0x000fe200078e08ff */
[----:B------:R1:W5:Y:S01]  /*0c00*/  LDG.E.U16 R15, desc[UR28][R14.64] ;  /* 0x0000001c0e0f7981 */ /* 0x000362000c1e1500 */
[----:B------:R-:W-:Y:S01]  /*0c10*/  LEA.HI.X.SX32 R5, R17, R20, 0x1, P1 ;  /* 0x0000001411057211 */ /* 0x000fe200008f0eff */
[----:B0-----:R-:W-:Y:S01]  /*0c20*/  IMAD R10, R2, R161, RZ ;  /* 0x000000a1020a7224 */ /* 0x001fe200078e02ff */
[-C--:B------:R-:W-:Y:S01]  /*0c30*/  LEA R6, P1, R16, R18.reuse, 0x1 ;  /* 0x0000001210067211 */ /* 0x080fe200078208ff */
[----:B------:R-:W-:Y:S01]  /*0c40*/  IMAD R17, R22, 0x2, R13 ;  /* 0x0000000216117824 */ /* 0x000fe200078e020d */
[----:B------:R-:W-:Y:S01]  /*0c50*/  LEA R12, P2, R13, R18, 0x1 ;  /* 0x000000120d0c7211 */ /* 0x000fe200078408ff */
[----:B------:R0:W5:Y:S01]  /*0c60*/  LDG.E.U16 R64, desc[UR28][R4.64] ;  /* 0x0000001c04407981 */ /* 0x000162000c1e1500 */
[----:B-1----:R-:W-:-:S02]  /*0c70*/  LEA R14, R161, R10, 0x1 ;  /* 0x0000000aa10e7211 */ /* 0x002fc400078e08ff */
[----:B------:R-:W-:-:S03]  /*0c80*/  LEA.HI.X.SX32 R7, R16, R20, 0x1, P1 ;  /* 0x0000001410077211 */ /* 0x000fc600008f0eff */
[----:B------:R-:W-:Y:S01]  /*0c90*/  IMAD R16, R161, 0x2, R14 ;  /* 0x00000002a1107824 */ /* 0x000fe200078e020e */
[----:B------:R-:W-:Y:S02]  /*0ca0*/  LEA R8, P1, R17, R18, 0x1 ;  /* 0x0000001211087211 */ /* 0x000fe400078208ff */
[----:B------:R-:W-:Y:S01]  /*0cb0*/  LEA.HI.X.SX32 R13, R13, R20, 0x1, P2 ;  /* 0x000000140d0d7211 */ /* 0x000fe200010f0eff */
[----:B0-----:R-:W-:Y:S01]  /*0cc0*/  IMAD R4, R36, UR4, RZ ;  /* 0x0000000424047c24 */ /* 0x001fe2000f8e02ff */
[----:B------:R-:W-:Y:S01]  /*0cd0*/  LEA R18, R161, R16, 0x1 ;  /* 0x00000010a1127211 */ /* 0x000fe200078e08ff */
[----:B------:R-:W-:Y:S01]  /*0ce0*/  IMAD R160, R160, UR7, RZ ;  /* 0x00000007a0a07c24 */ /* 0x000fe2000f8e02ff */
[----:B------:R-:W-:Y:S01]  /*0cf0*/  LEA.HI.X.SX32 R9, R17, R20, 0x1, P1 ;  /* 0x0000001411097211 */ /* 0x000fe200008f0eff */
[----:B------:R0:W5:Y:S02]  /*0d00*/  LDG.E.U16 R66, desc[UR28][R12.64] ;  /* 0x0000001c0c427981 */ /* 0x000164000c1e1500 */
[----:B------:R-:W-:-:S02]  /*0d10*/  IMAD R20, R161, 0x2, R18 ;  /* 0x00000002a1147824 */ /* 0x000fc400078e0212 */
[----:B------:R-:W5:Y:S03]  /*0d20*/  LDG.E.U16 R7, desc[UR28][R6.64] ;  /* 0x0000001c06077981 */ /* 0x000f66000c1e1500 */
[C---:B------:R-:W-:Y:S01]  /*0d30*/  LEA R22, R161.reuse, R20, 0x1 ;  /* 0x00000014a1167211 */ /* 0x040fe200078e08ff */
[----:B------:R1:W5:Y:S04]  /*0d40*/  LDG.E.U16 R9, desc[UR28][R8.64] ;  /* 0x0000001c08097981 */ /* 0x000368000c1e1500 */
[----:B0-----:R-:W-:-:S05]  /*0d50*/  IMAD R12, R161, 0x2, R22 ;  /* 0x00000002a10c7824 */ /* 0x001fca00078e0216 */
[----:B-1----:R-:W-:-:S05]  /*0d60*/  LEA R8, R161, R12, 0x1 ;  /* 0x0000000ca1087211 */ /* 0x002fca00078e08ff */
[----:B------:R-:W-:Y:S01]  /*0d70*/  IMAD R24, R161, 0x2, R8 ;  /* 0x00000002a1187824 */ /* 0x000fe200078e0208 */
[----:B------:R-:W-:Y:S01]  /*0d80*/  SHF.L.U32 R6, R4, 0x1, RZ ;  /* 0x0000000104067819 */ /* 0x000fe200000006ff */
[----:B------:R-:W-:-:S03]  /*0d90*/  IMAD.SHL.U32 R5, R160, 0x2, RZ ;  /* 0x00000002a0057824 */ /* 0x000fc600078e00ff */
[----:B------:R-:W-:-:S04]  /*0da0*/  LEA R26, R161, R24, 0x1 ;  /* 0x00000018a11a7211 */ /* 0x000fc800078e08ff */
[----:B------:R-:W-:Y:S01]  /*0db0*/  LEA R28, R161, R26, 0x1 ;  /* 0x0000001aa11c7211 */ /* 0x000fe200078e08ff */
[----:B------:R-:W-:Y:S01]  /*0dc0*/  IMAD.HI R4, R4, 0x2, RZ ;  /* 0x0000000204047827 */ /* 0x000fe200078e02ff */
[--C-:B------:R-:W-:Y:S02]  /*0dd0*/  SHF.R.U32.HI R11, RZ, 0x5, R0.reuse ;  /* 0x00000005ff0b7819 */ /* 0x100fe40000011600 */
[----:B--2---:R-:W-:Y:S01]  /*0de0*/  IADD3 R5, P1, P2, R6, R68, R5 ;  /* 0x0000004406057210 */ /* 0x004fe20007a3e005 */
[----:B------:R-:W-:Y:S01]  /*0df0*/  IMAD.HI R160, R160, 0x2, RZ ;  /* 0x00000002a0a07827 */ /* 0x000fe200078e02ff */
[----:B------:R-:W-:-:S03]  /*0e00*/  SHF.R.S32.HI R59, RZ, 0x6, R0 ;  /* 0x00000006ff3b7819 */ /* 0x000fc60000011400 */
[----:B------:R-:W-:Y:S01]  /*0e10*/  IMAD R6, R161, 0x2, R28 ;  /* 0x00000002a1067824 */ /* 0x000fe200078e021c */
[----:B------:R-:W-:Y:S01]  /*0e20*/  R2UR UR23, R11 ;  /* 0x000000000b1772ca */ /* 0x000fe200000e0000 */
[----:B------:R-:W-:Y:S01]  /*0e30*/  IMAD.SHL.U32 R30, R36, 0x2, RZ ;  /* 0x00000002241e7824 */ /* 0x000fe200078e00ff */
[----:B------:R-:W-:Y:S02]  /*0e40*/  IADD3.X R11, PT, PT, R4, R69, R160, P1, P2 ;  /* 0x00000045040b7210 */ /* 0x000fe40000fe44a0 */
[----:B------:R-:W-:Y:S02]  /*0e50*/  SGXT R59, R59, 0x1 ;  /* 0x000000013b3b781a */ /* 0x000fe40000000200 */
[C---:B------:R-:W-:Y:S02]  /*0e60*/  LEA R4, R161.reuse, R6, 0x1 ;  /* 0x00000006a1047211 */ /* 0x040fe400078e08ff */
[----:B------:R-:W-:Y:S02]  /*0e70*/  LOP3.LUT R59, R30, 0x90, R59, 0x78, !PT ;  /* 0x000000901e3b7812 */ /* 0x000fe400078e783b */
[-C--:B------:R-:W-:Y:S01]  /*0e80*/  LEA R174, P1, R10, R5.reuse, 0x1 ;  /* 0x000000050aae7211 */ /* 0x080fe200078208ff */
[----:B------:R-:W-:Y:S01]  /*0e90*/  IMAD R30, R161, 0x2, R4 ;  /* 0x00000002a11e7824 */ /* 0x000fe200078e0204 */
[----:B------:R-:W-:-:S02]  /*0ea0*/  LEA R168, P2, R14, R5, 0x1 ;  /* 0x000000050ea87211 */ /* 0x000fc400078408ff */
[-C--:B------:R-:W-:Y:S02]  /*0eb0*/  LEA.HI.X.SX32 R175, R10, R11.reuse, 0x1, P1 ;  /* 0x0000000b0aaf7211 */ /* 0x080fe400008f0eff */
[C---:B------:R-:W-:Y:S02]  /*0ec0*/  LEA R10, R161.reuse, R30, 0x1 ;  /* 0x0000001ea10a7211 */ /* 0x040fe400078e08ff */
[----:B------:R-:W-:Y:S02]  /*0ed0*/  LEA.HI.X.SX32 R169, R14, R11, 0x1, P2 ;  /* 0x0000000b0ea97211 */ /* 0x000fe400010f0eff */
[-C--:B------:R-:W-:Y:S01]  /*0ee0*/  LEA R166, P1, R16, R5.reuse, 0x1 ;  /* 0x0000000510a67211 */ /* 0x080fe200078208ff */
[----:B------:R-:W-:Y:S01]  /*0ef0*/  IMAD R14, R161, 0x2, R10 ;  /* 0x00000002a10e7824 */ /* 0x000fe200078e020a */
[----:B------:R-:W-:Y:S02]  /*0f00*/  LEA R164, P3, R18, R5, 0x1 ;  /* 0x0000000512a47211 */ /* 0x000fe400078608ff */
[----:B------:R-:W-:-:S02]  /*0f10*/  LEA.HI.X.SX32 R167, R16, R11, 0x1, P1 ;  /* 0x0000000b10a77211 */ /* 0x000fc400008f0eff */
[----:B------:R-:W-:Y:S02]  /*0f20*/  LEA.HI.X.SX32 R165, R18, R11, 0x1, P3 ;  /* 0x0000000b12a57211 */ /* 0x000fe400018f0eff */
[C---:B------:R-:W-:Y:S02]  /*0f30*/  LEA R156, P3, R12.reuse, R5, 0x1 ;  /* 0x000000050c9c7211 */ /* 0x040fe400078608ff */
[C---:B------:R-:W-:Y:S02]  /*0f40*/  LEA R16, R161.reuse, R14, 0x1 ;  /* 0x0000000ea1107211 */ /* 0x040fe400078e08ff */
[----:B------:R-:W-:Y:S02]  /*0f50*/  LEA.HI.X.SX32 R157, R12, R11, 0x1, P3 ;  /* 0x0000000b0c9d7211 */ /* 0x000fe400018f0eff */
[----:B------:R-:W-:Y:S01]  /*0f60*/  LEA R162, P1, R20, R5, 0x1 ;  /* 0x0000000514a27211 */ /* 0x000fe200078208ff */
[----:B------:R-:W-:-:S03]  /*0f70*/  IMAD R12, R161, 0x2, R16 ;  /* 0x00000002a10c7824 */ /* 0x000fc600078e0210 */
[----:B------:R-:W-:Y:S02]  /*0f80*/  LEA.HI.X.SX32 R163, R20, R11, 0x1, P1 ;  /* 0x0000000b14a37211 */ /* 0x000fe400008f0eff */
[C---:B------:R-:W-:Y:S02]  /*0f90*/  LEA R154, P1, R8.reuse, R5, 0x1 ;  /* 0x00000005089a7211 */ /* 0x040fe400078208ff */
[C---:B------:R-:W-:Y:S02]  /*0fa0*/  LEA R18, R161.reuse, R12, 0x1 ;  /* 0x0000000ca1127211 */ /* 0x040fe400078e08ff */
[----:B------:R-:W-:Y:S02]  /*0fb0*/  LEA.HI.X.SX32 R155, R8, R11, 0x1, P1 ;  /* 0x0000000b089b7211 */ /* 0x000fe400008f0eff */
[-C--:B------:R-:W-:Y:S01]  /*0fc0*/  LEA R158, P2, R22, R5.reuse, 0x1 ;  /* 0x00000005169e7211 */ /* 0x080fe200078408ff */
[----:B------:R-:W-:Y:S01]  /*0fd0*/  IMAD R8, R161, 0x2, R18 ;  /* 0x00000002a1087824 */ /* 0x000fe200078e0212 */
[----:B------:R-:W-:-:S02]  /*0fe0*/  LEA R150, P3, R26, R5, 0x1 ;  /* 0x000000051a967211 */ /* 0x000fc400078608ff */
[-C--:B------:R-:W-:Y:S02]  /*0ff0*/  LEA.HI.X.SX32 R159, R22, R11.reuse, 0x1, P2 ;  /* 0x0000000b169f7211 */ /* 0x080fe400010f0eff */
[----:B------:R-:W-:Y:S02]  /*1000*/  LEA.HI.X.SX32 R151, R26, R11, 0x1, P3 ;  /* 0x0000000b1a977211 */ /* 0x000fe400018f0eff */
[-C--:B------:R-:W-:Y:S02]  /*1010*/  LEA R152, P2, R24, R5.reuse, 0x1 ;  /* 0x0000000518987211 */ /* 0x080fe400078408ff */
[----:B------:R-:W-:Y:S02]  /*1020*/  LEA R144, P3, R4, R5, 0x1 ;  /* 0x0000000504907211 */ /* 0x000fe400078608ff */
[----:B------:R-:W-:Y:S02]  /*1030*/  LEA R20, R161, R8, 0x1 ;  /* 0x00000008a1147211 */ /* 0x000fe400078e08ff */
[----:B------:R-:W-:-:S02]  /*1040*/  LEA.HI.X.SX32 R153, R24, R11, 0x1, P2 ;  /* 0x0000000b18997211 */ /* 0x000fc400010f0eff */
[----:B------:R-:W-:Y:S01]  /*1050*/  LEA.HI.X.SX32 R145, R4, R11, 0x1, P3 ;  /* 0x0000000b04917211 */ /* 0x000fe200018f0eff */
[----:B------:R-:W-:Y:S01]  /*1060*/  IMAD R4, R161, 0x2, R20 ;  /* 0x00000002a1047824 */ /* 0x000fe200078e0214 */
[----:B------:R-:W-:-:S04]  /*1070*/  LEA R146, P2, R6, R5, 0x1 ;  /* 0x0000000506927211 */ /* 0x000fc800078408ff */
        /* <DEDUP_REMOVED lines=15> */
[-C--:B------:R-:W-:Y:S02]  /*1170*/  LEA R134, P1, R16, R5.reuse, 0x1 ;  /* 0x0000000510867211 */ /* 0x080fe400078208ff */
[----:B------:R-:W-:Y:S02]  /*1180*/  LEA R130, P3, R18, R5, 0x1 ;  /* 0x0000000512827211 */ /* 0x000fe400078608ff */
[-C--:B------:R-:W-:Y:S02]  /*1190*/  LEA.HI.X.SX32 R135, R16, R11.reuse, 0x1, P1 ;  /* 0x0000000b10877211 */ /* 0x080fe400008f0eff */
[----:B------:R-:W-:Y:S02]  /*11a0*/  LEA.HI.X.SX32 R131, R18, R11, 0x1, P3 ;  /* 0x0000000b12837211 */ /* 0x000fe400018f0eff */
[----:B------:R-:W-:-:S02]  /*11b0*/  LEA R124, P3, R4, R5, 0x1 ;  /* 0x00000005047c7211 */ /* 0x000fc400078608ff */
[C---:B------:R-:W-:Y:S02]  /*11c0*/  LEA R16, R161.reuse, R12, 0x1 ;  /* 0x0000000ca1107211 */ /* 0x040fe400078e08ff */
[----:B------:R-:W-:Y:S02]  /*11d0*/  LEA.HI.X.SX32 R125, R4, R11, 0x1, P3 ;  /* 0x0000000b047d7211 */ /* 0x000fe400018f0eff */
[-C--:B------:R-:W-:Y:S01]  /*11e0*/  LEA R128, P1, R8, R5.reuse, 0x1 ;  /* 0x0000000508807211 */ /* 0x080fe200078208ff */
[----:B------:R-:W-:Y:S01]  /*11f0*/  IMAD R4, R161, 0x2, R16 ;  /* 0x00000002a1047824 */ /* 0x000fe200078e0210 */
[----:B------:R-:W-:Y:S02]  /*1200*/  LEA R126, P2, R20, R5, 0x1 ;  /* 0x00000005147e7211 */ /* 0x000fe400078408ff */
[----:B------:R-:W-:Y:S02]  /*1210*/  LEA.HI.X.SX32 R129, R8, R11, 0x1, P1 ;  /* 0x0000000b08817211 */ /* 0x000fe400008f0eff */
[----:B------:R-:W-:-:S02]  /*1220*/  LEA R122, P1, R6, R5, 0x1 ;  /* 0x00000005067a7211 */ /* 0x000fc400078208ff */
[C---:B------:R-:W-:Y:S02]  /*1230*/  LEA R8, R161.reuse, R4, 0x1 ;  /* 0x00000004a1087211 */ /* 0x040fe400078e08ff */
[-C--:B------:R-:W-:Y:S02]  /*1240*/  LEA.HI.X.SX32 R127, R20, R11.reuse, 0x1, P2 ;  /* 0x0000000b147f7211 */ /* 0x080fe400010f0eff */
[----:B------:R-:W-:Y:S01]  /*1250*/  LEA.HI.X.SX32 R123, R6, R11, 0x1, P1 ;  /* 0x0000000b067b7211 */ /* 0x000fe200008f0eff */
[----:B------:R-:W-:Y:S01]  /*1260*/  IMAD R6, R161, 0x2, R8 ;  /* 0x00000002a1067824 */ /* 0x000fe200078e0208 */
[-C--:B------:R-:W-:Y:S02]  /*1270*/  LEA R120, P2, R10, R5.reuse, 0x1 ;  /* 0x000000050a787211 */ /* 0x080fe400078408ff */
[----:B------:R-:W-:Y:S02]  /*1280*/  LEA R118, P3, R14, R5, 0x1 ;  /* 0x000000050e767211 */ /* 0x000fe400078608ff */
[----:B------:R-:W-:-:S02]  /*1290*/  LEA.HI.X.SX32 R121, R10, R11, 0x1, P2 ;  /* 0x0000000b0a797211 */ /* 0x000fc400010f0eff */
        /* <DEDUP_REMOVED lines=10> */
[-C--:B------:R-:W-:Y:S02]  /*1340*/  LEA R108, P2, R6, R5.reuse, 0x1 ;  /* 0x00000005066c7211 */ /* 0x080fe400078408ff */
[-C--:B------:R-:W-:Y:S02]  /*1350*/  LEA R106, P3, R10, R5.reuse, 0x1 ;  /* 0x000000050a6a7211 */ /* 0x080fe400078608ff */
[----:B------:R-:W-:-:S02]  /*1360*/  LEA R104, P4, R4, R5, 0x1 ;  /* 0x0000000504687211 */ /* 0x000fc400078808ff */
[----:B---3--:R-:W-:Y:S02]  /*1370*/  R2UR UR11, R45 ;  /* 0x000000002d0b72ca */ /* 0x008fe400000e0000 */
[-C--:B------:R-:W-:Y:S02]  /*1380*/  LEA.HI.X.SX32 R111, R8, R11.reuse, 0x1, P1 ;  /* 0x0000000b086f7211 */ /* 0x080fe400008f0eff */
[-C--:B------:R-:W-:Y:S02]  /*1390*/  LEA.HI.X.SX32 R109, R6, R11.reuse, 0x1, P2 ;  /* 0x0000000b066d7211 */ /* 0x080fe400010f0eff */
[-C--:B------:R-:W-:Y:S02]  /*13a0*/  LEA.HI.X.SX32 R107, R10, R11.reuse, 0x1, P3 ;  /* 0x0000000b0a6b7211 */ /* 0x080fe400018f0eff */
[----:B------:R-:W-:Y:S01]  /*13b0*/  LEA.HI.X.SX32 R105, R4, R11, 0x1, P4 ;  /* 0x0000000b04697211 */ /* 0x000fe200020f0eff */
[----:B------:R-:W-:Y:S06]  /*13c0*/  @P0 BRA `(.L_x_5) ;  /* 0x0000000000180947 */ /* 0x000fec0003800000 */
[----:B------:R-:W-:Y:S01]  /*13d0*/  ELECT P1, URZ, PT ;  /* 0x0000000000ff782f */ /* 0x000fe20003820000 */
[----:B------:R-:W-:Y:S01]  /*13e0*/  HFMA2 R4, -RZ, RZ, 0, 5.9604644775390625e-08 ;  /* 0x00000001ff047431 */ /* 0x000fe200000001ff */
[----:B------:R-:W-:Y:S01]  /*13f0*/  UMOV UR4, 0x40 ;  /* 0x0000004000047882 */ /* 0x000fe20000000000 */
[----:B------:R-:W-:Y:S01]  /*1400*/  UVIRTCOUNT.DEALLOC.SMPOOL 0x80 ;  /* 0x000000800000784c */ /* 0x000fe20000000000 */
[----:B------:R-:W-:-:S09]  /*1410*/  ULEA UR4, UR6, UR4, 0x18 ;  /* 0x0000000406047291 */ /* 0x000fd2000f8ec0ff */
[----:B------:R0:W-:Y:S03]  /*1420*/  @P1 STS.U8 [UR4], R4 ;  /* 0x00000004ff001988 */ /* 0x0001e60008000004 */
.L_x_5:
[----:B------:R-:W-:Y:S01]  /*1430*/  USHF.L.U32 UR4, UR23, 0x15, URZ ;  /* 0x0000001517047899 */ /* 0x000fe200080006ff */
[C---:B------:R-:W-:Y:S01]  /*1440*/  LOP3.LUT R58, R59.reuse, 0x20, RZ, 0x3c, !PT ;  /* 0x000000203b3a7812 */ /* 0x040fe200078e3cff */
[----:B-----5:R1:W-:Y:S01]  /*1450*/  STS.U16 [R59+UR10+0x1800], R56 ;  /* 0x001800383b007988 */ /* 0x0203e2000800040a */
[C---:B------:R-:W-:Y:S01]  /*1460*/  LOP3.LUT R57, R59.reuse, 0x40, RZ, 0x3c, !PT ;  /* 0x000000403b397812 */ /* 0x040fe200078e3cff */
[----:B------:R-:W-:Y:S01]  /*1470*/  ULOP3.LUT UR4, UR4, 0x600000, URZ, 0xc0, !UPT ;  /* 0x0060000004047892 */ /* 0x000fe2000f8ec0ff */
[----:B------:R-:W-:Y:S01]  /*1480*/  LOP3.LUT P1, RZ, R0, 0x7f, RZ, 0xc0, !PT ;  /* 0x0000007f00ff7812 */ /* 0x000fe2000782c0ff */
[----:B------:R2:W-:Y:S01]  /*1490*/  STS.U16 [R59+UR10], R32 ;  /* 0x000000203b007988 */ /* 0x0005e2000800040a */
[----:B------:R-:W-:Y:S01]  /*14a0*/  UMOV UR5, 0x1 ;  /* 0x0000000100057882 */ /* 0x000fe20000000000 */
[----:B------:R-:W-:Y:S01]  /*14b0*/  UIADD3 UR14, UPT, UPT, UR11, UR4, URZ ;  /* 0x000000040b0e7290 */ /* 0x000fe2000fffe0ff */
[----:B0-----:R-:W-:Y:S01]  /*14c0*/  PRMT R4, RZ, 0x7610, R4 ;  /* 0x00007610ff047816 */ /* 0x001fe20000000004 */
[----:B------:R-:W-:Y:S01]  /*14d0*/  STS.U16 [R59+UR10+0x400], R38 ;  /* 0x000400263b007988 */ /* 0x000fe2000800040a */
[----:B------:R-:W-:Y:S01]  /*14e0*/  UIADD3 UR13, UPT, UPT, UR10, 0x8000, URZ ;  /* 0x000080000a0d7890 */ /* 0x000fe2000fffe0ff */
[----:B-1----:R-:W-:Y:S01]  /*14f0*/  LOP3.LUT R56, R59, 0x60, RZ, 0x3c, !PT ;  /* 0x000000603b387812 */ /* 0x002fe200078e3cff */
[----:B------:R-:W0:Y:S01]  /*1500*/  LDCU UR15, c[0x0][0x3f0] ;  /* 0x00007e00ff0f77ac */ /* 0x000e220008000800 */
[----:B------:R-:W-:Y:S01]  /*1510*/  STS.U16 [R59+UR10+0x800], R42 ;  /* 0x0008002a3b007988 */ /* 0x000fe2000800040a */
[----:B------:R-:W-:-:S02]  /*1520*/  PRMT R8, RZ, 0x7610, R8 ;  /* 0x00007610ff087816 */ /* 0x000fc40000000008 */
[----:B------:R-:W-:Y:S01]  /*1530*/  PRMT R12, RZ, 0x7610, R12 ;  /* 0x00007610ff0c7816 */ /* 0x000fe2000000000c */
[----:B------:R-:W-:Y:S01]  /*1540*/  STS.U16 [R59+UR10+0xc00], R46 ;  /* 0x000c002e3b007988 */ /* 0x000fe2000800040a */
[----:B------:R-:W-:Y:S01]  /*1550*/  VOTEU.ALL UP0, P1 ;  /* 0x0000000000ff7886 */ /* 0x000fe20000800000 */
[----:B------:R-:W-:Y:S01]  /*1560*/  VOTEU.ALL UP1, P1 ;  /* 0x0000000000ff7886 */ /* 0x000fe20000820000 */
[----:B------:R-:W-:Y:S01]  /*1570*/  PRMT R16, RZ, 0x7610, R16 ;  /* 0x00007610ff107816 */ /* 0x000fe20000000010 */
[----:B------:R-:W-:Y:S01]  /*1580*/  STS.U16 [R59+UR10+0x1000], R50 ;  /* 0x001000323b007988 */ /* 0x000fe2000800040a */
[----:B------:R-:W-:Y:S01]  /*1590*/  PRMT R20, RZ, 0x7610, R20 ;  /* 0x00007610ff147816 */ /* 0x000fe20000000014 */
[----:B------:R-:W-:-:S04]  /*15a0*/  @!UP0 UIADD3 UR8, UPT, UPT, -UR5, 0x100000, URZ ;  /* 0x0010000005088890 */ /* 0x000fc8000fffe1ff */
[----:B------:R-:W-:Y:S02]  /*15b0*/  @!UP0 USHF.L.U32 UR9, UR8, 0xb, URZ ;  /* 0x0000000b08098899 */ /* 0x000fe400080006ff */
[----:B------:R-:W-:Y:S01]  /*15c0*/  @!UP0 USHF.L.U32 UR8, UR8, 0x1, URZ ;  /* 0x0000000108088899 */ /* 0x000fe200080006ff */
[----:B------:R1:W-:Y:S01]  /*15d0*/  STS.U16 [R59+UR10+0x1400], R54 ;  /* 0x001400363b007988 */ /* 0x0003e2000800040a */
[----:B------:R-:W-:Y:S02]  /*15e0*/  PRMT R24, RZ, 0x7610, R24 ;  /* 0x00007610ff187816 */ /* 0x000fe40000000018 */
[----:B------:R-:W-:Y:S01]  /*15f0*/  PRMT R28, RZ, 0x7610, R28 ;  /* 0x00007610ff1c7816 */ /* 0x000fe2000000001c */
[----:B------:R-:W-:Y:S01]  /*1600*/  STS.U16 [R59+UR10+0x1c00], R64 ;  /* 0x001c00403b007988 */ /* 0x000fe2000800040a */
[----:B0-----:R-:W-:Y:S02]  /*1610*/  ISETP.LT.AND P2, PT, RZ, UR15, PT ;  /* 0x0000000fff007c0c */ /* 0x001fe4000bf41270 */
[----:B--2---:R-:W-:Y:S01]  /*1620*/  PRMT R32, RZ, 0x7610, R32 ;  /* 0x00007610ff207816 */ /* 0x004fe20000000020 */
[----:B------:R0:W-:Y:S01]  /*1630*/  STS.U16 [R58+UR10+0x100], R19 ;  /* 0x000100133a007988 */ /* 0x0001e2000800040a */
[----:B------:R-:W-:Y:S01]  /*1640*/  PRMT R5, RZ, 0x7610, R5 ;  /* 0x00007610ff057816 */ /* 0x000fe20000000005 */
[----:B-1----:R-:W1:Y:S01]  /*1650*/  LDC.64 R54, c[0x0][0x390] ;  /* 0x0000e400ff367b82 */ /* 0x002e620000000a00 */
[----:B------:R-:W-:Y:S01]  /*1660*/  PRMT R13, RZ, 0x7610, R13 ;  /* 0x00007610ff0d7816 */ /* 0x000fe2000000000d */
[----:B------:R2:W-:Y:S01]  /*1670*/  STS.U16 [R58+UR10+0x500], R23 ;  /* 0x000500173a007988 */ /* 0x0005e2000800040a */
[----:B------:R-:W-:-:S02]  /*1680*/  PRMT R17, RZ, 0x7610, R17 ;  /* 0x00007610ff117816 */ /* 0x000fc40000000011 */
[----:B------:R-:W-:Y:S01]  /*1690*/  PRMT R6, RZ, 0x7610, R6 ;  /* 0x00007610ff067816 */ /* 0x000fe20000000006 */
[----:B------:R3:W-:Y:S01]  /*16a0*/  STS.U16 [R58+UR10+0x900], R27 ;  /* 0x0009001b3a007988 */ /* 0x0007e2000800040a */
[----:B------:R-:W-:Y:S02]  /*16b0*/  PRMT R10, RZ, 0x7610, R10 ;  /* 0x00007610ff0a7816 */ /* 0x000fe4000000000a */
[----:B------:R-:W-:Y:S01]  /*16c0*/  PRMT R14, RZ, 0x7610, R14 ;  /* 0x00007610ff0e7816 */ /* 0x000fe2000000000e */
[----:B------:R4:W-:Y:S01]  /*16d0*/  STS.U16 [R58+UR10+0xd00], R31 ;  /* 0x000d001f3a007988 */ /* 0x0009e2000800040a */
[----:B------:R-:W-:Y:S02]  /*16e0*/  PRMT R18, RZ, 0x7610, R18 ;  /* 0x00007610ff127816 */ /* 0x000fe40000000012 */
[----:B------:R-:W-:Y:S01]  /*16f0*/  PRMT R22, RZ, 0x7610, R22 ;  /* 0x00007610ff167816 */ /* 0x000fe20000000016 */
[----:B------:R3:W-:Y:S01]  /*1700*/  STS.U16 [R58+UR10+0x1100], R35 ;  /* 0x001100233a007988 */ /* 0x0007e2000800040a */
[----:B------:R-:W-:-:S02]  /*1710*/  PRMT R26, RZ, 0x7610, R26 ;  /* 0x00007610ff1a7816 */ /* 0x000fc4000000001a */
[----:B------:R-:W-:Y:S01]  /*1720*/  PRMT R30, RZ, 0x7610, R30 ;  /* 0x00007610ff1e7816 */ /* 0x000fe2000000001e */
[----:B------:R-:W-:Y:S01]  /*1730*/  STS.U16 [R58+UR10+0x1500], R39 ;  /* 0x001500273a007988 */ /* 0x000fe2000800040a */
[----:B------:R-:W-:Y:S02]  /*1740*/  PRMT R11, RZ, 0x7610, R11 ;  /* 0x00007610ff0b7816 */ /* 0x000fe4000000000b */
[----:B0-----:R-:W-:Y:S01]  /*1750*/  PRMT R19, RZ, 0x7610, R19 ;  /* 0x00007610ff137816 */ /* 0x001fe20000000013 */
[----:B------:R-:W-:Y:S01]  /*1760*/  STS.U16 [R58+UR10+0x1900], R43 ;  /* 0x0019002b3a007988 */ /* 0x000fe2000800040a */
[----:B--2---:R-:W-:Y:S02]  /*1770*/  PRMT R23, RZ, 0x7610, R23 ;  /* 0x00007610ff177816 */ /* 0x004fe40000000017 */
[----:B---3--:R-:W-:Y:S01]  /*1780*/  PRMT R27, RZ, 0x7610, R27 ;  /* 0x00007610ff1b7816 */ /* 0x008fe2000000001b */
[----:B------:R0:W-:Y:S01]  /*1790*/  STS.U16 [R58+UR10+0x1d00], R7 ;  /* 0x001d00073a007988 */ /* 0x0001e2000800040a */
[----:B----4-:R-:W-:-:S02]  /*17a0*/  PRMT R31, RZ, 0x7610, R31 ;  /* 0x00007610ff1f7816 */ /* 0x010fc4000000001f */
[----:B------:R-:W-:Y:S01]  /*17b0*/  PRMT R35, RZ, 0x7610, R35 ;  /* 0x00007610ff237816 */ /* 0x000fe20000000023 */
[----:B------:R2:W-:Y:S04]  /*17c0*/  STS.U16 [R57+UR10+0x200], R34 ;  /* 0x0002002239007988 */ /* 0x0005e8000800040a */
[----:B------:R-:W-:Y:S01]  /*17d0*/  STS.U16 [R57+UR10+0x600], R40 ;  /* 0x0006002839007988 */ /* 0x000fe2000800040a */
[----:B0-----:R-:W-:-:S03]  /*17e0*/  PRMT R7, RZ, 0x7610, R7 ;  /* 0x00007610ff077816 */ /* 0x001fc60000000007 */
[----:B------:R-:W-:Y:S01]  /*17f0*/  STS.U16 [R57+UR10+0xa00], R44 ;  /* 0x000a002c39007988 */ /* 0x000fe2000800040a */
[----:B--2---:R-:W-:-:S03]  /*1800*/  PRMT R34, RZ, 0x7610, R34 ;  /* 0x00007610ff227816 */ /* 0x004fc60000000022 */
[----:B------:R-:W-:Y:S04]  /*1810*/  STS.U16 [R57+UR10+0xe00], R48 ;  /* 0x000e003039007988 */ /* 0x000fe8000800040a */
[----:B------:R0:W-:Y:S04]  /*1820*/  STS.U16 [R57+UR10+0x1200], R52 ;  /* 0x0012003439007988 */ /* 0x0001e8000800040a */
[----:B------:R-:W-:Y:S04]  /*1830*/  STS.U16 [R57+UR10+0x1600], R60 ;  /* 0x0016003c39007988 */ /* 0x000fe8000800040a */
[----:B------:R-:W-:Y:S01]  /*1840*/  STS.U16 [R57+UR10+0x1a00], R62 ;  /* 0x001a003e39007988 */ /* 0x000fe2000800040a */
[----:B0-----:R-:W0:Y:S03]  /*1850*/  LDC R52, c[0x0][0x3d8] ;  /* 0x0000f600ff347b82 */ /* 0x001e260000000800 */
[----:B------:R-:W-:Y:S04]  /*1860*/  STS.U16 [R57+UR10+0x1e00], R66 ;  /* 0x001e004239007988 */ /* 0x000fe8000800040a */
[----:B------:R2:W-:Y:S04]  /*1870*/  STS.U16 [R56+UR10+0x300], R21 ;  /* 0x0003001538007988 */ /* 0x0005e8000800040a */
[----:B------:R3:W-:Y:S04]  /*1880*/  STS.U16 [R56+UR10+0x700], R25 ;  /* 0x0007001938007988 */ /* 0x0007e8000800040a */
[----:B------:R4:W-:Y:S01]  /*1890*/  STS.U16 [R56+UR10+0xb00], R29 ;  /* 0x000b001d38007988 */ /* 0x0009e2000800040a */
[----:B--2---:R-:W-:-:S03]  /*18a0*/  PRMT R21, RZ, 0x7610, R21 ;  /* 0x00007610ff157816 */ /* 0x004fc60000000015 */
[----:B------:R2:W-:Y:S01]  /*18b0*/  STS.U16 [R56+UR10+0xf00], R33 ;  /* 0x000f002138007988 */ /* 0x0005e2000800040a */
[----:B---3--:R-:W-:-:S03]  /*18c0*/  PRMT R25, RZ, 0x7610, R25 ;  /* 0x00007610ff197816 */ /* 0x008fc60000000019 */
[----:B------:R-:W-:Y:S01]  /*18d0*/  STS.U16 [R56+UR10+0x1300], R37 ;  /* 0x0013002538007988 */ /* 0x000fe2000800040a */
[----:B----4-:R-:W-:-:S03]  /*18e0*/  PRMT R29, RZ, 0x7610, R29 ;  /* 0x00007610ff1d7816 */ /* 0x010fc6000000001d */
[----:B------:R-:W-:Y:S01]  /*18f0*/  STS.U16 [R56+UR10+0x1700], R41 ;  /* 0x0017002938007988 */ /* 0x000fe2000800040a */
[----:B--2---:R-:W-:-:S03]  /*1900*/  PRMT R33, RZ, 0x7610, R33 ;  /* 0x00007610ff217816 */ /* 0x004fc60000000021 */
[----:B------:R2:W-:Y:S04]  /*1910*/  STS.U16 [R56+UR10+0x1b00], R15 ;  /* 0x001b000f38007988 */ /* 0x0005e8000800040a */
[----:B------:R3:W-:Y:S01]  /*1920*/  STS.U16 [R56+UR10+0x1f00], R9 ;  /* 0x001f000938007988 */ /* 0x0007e2000800040a */
[----:B------:R-:W-:Y:S01]  /*1930*/  STTM.16dp32bit_t0_t15.x32 tmem[UR14], RZ ;  /* 0x000000ff000079ed */ /* 0x000fe20008a8000e */
[----:B------:R-:W-:Y:S01]  /*1940*/  STTM.16dp32bit_t16_t31.x32 tmem[UR14+0x20], RZ ;  /* 0x000020ff000079ed */ /* 0x000fe20008aa000e */
[----:B------:R-:W4:Y:S02]  /*1950*/  FENCE.VIEW.ASYNC.T ;  /* 0x00000000000073c6 */ /* 0x000f240000000200 */
[----:B----4-:R-:W-:Y:S01]  /*1960*/  BAR.SYNC.DEFER_BLOCKING 0x0 ;  /* 0x0000000000007b1d */ /* 0x010fe20000010000 */
[----:B--2---:R-:W-:-:S02]  /*1970*/  PRMT R15, RZ, 0x7610, R15 ;  /* 0x00007610ff0f7816 */ /* 0x004fc4000000000f */
[----:B---3--:R-:W-:-:S03]  /*1980*/  PRMT R9, RZ, 0x7610, R9 ;  /* 0x00007610ff097816 */ /* 0x008fc60000000009 */
[----:B------:R-:W2:Y:S02]  /*1990*/  FENCE.VIEW.ASYNC.S ;  /* 0x00000000000073c6 */ /* 0x000ea40000000000 */
[----:B--2---:R2:W3:Y:S02]  /*19a0*/  @!UP1 SYNCS.EXCH.64 URZ, [UR13], UR8 ;  /* 0x000000080dff95b2 */ /* 0x0044e40008000100 */
[----:B---3--:R-:W-:Y:S06]  /*19b0*/  BAR.SYNC.DEFER_BLOCKING 0x0 ;  /* 0x0000000000007b1d */ /* 0x008fec0000010000 */
[----:B------:R-:W3:Y:S04]  /*19c0*/  @P2 LDG.E.U16 R4, desc[UR28][R174.64] ;  /* 0x0000001cae042981 */ /* 0x000ee8000c1e1500 */
[----:B------:R-:W4:Y:S04]  /*19d0*/  @P2 LDG.E.U16 R8, desc[UR28][R162.64] ;  /* 0x0000001ca2082981 */ /* 0x000f28000c1e1500 */
        /* <DEDUP_REMOVED lines=29> */
[----:B------:R-:W4:Y:S01]  /*1bb0*/  @P2 LDG.E.U16 R35, desc[UR28][R104.64] ;  /* 0x0000001c68232981 */ /* 0x000f22000c1e1500 */
[----:B--2---:R-:W-:-:S04]  /*1bc0*/  @!UP0 UIADD3 UR8, UPT, UPT, -UR5, 0x100000, URZ ;  /* 0x0010000005088890 */ /* 0x004fc8000fffe1ff */
[----:B------:R-:W-:Y:S02]  /*1bd0*/  @!UP0 USHF.L.U32 UR9, UR8, 0xb, URZ ;  /* 0x0000000b08098899 */ /* 0x000fe400080006ff */
[----:B------:R-:W-:Y:S01]  /*1be0*/  @!UP0 USHF.L.U32 UR8, UR8, 0x1, URZ ;  /* 0x0000000108088899 */ /* 0x000fe200080006ff */
[----:B------:R-:W-:Y:S01]  /*1bf0*/  VOTEU.ALL UP1, P1 ;  /* 0x0000000000ff7886 */ /* 0x000fe20000820000 */
[----:B------:R-:W-:-:S04]  /*1c00*/  @!UP0 UIADD3 UR4, UPT, UPT, -UR5, 0x100000, URZ ;  /* 0x0010000005048890 */ /* 0x000fc8000fffe1ff */
[----:B------:R-:W-:Y:S02]  /*1c10*/  @!UP0 USHF.L.U32 UR5, UR4, 0xb, URZ ;  /* 0x0000000b04058899 */ /* 0x000fe400080006ff */
[----:B------:R-:W-:Y:S02]  /*1c20*/  @!UP0 USHF.L.U32 UR4, UR4, 0x1, URZ ;  /* 0x0000000104048899 */ /* 0x000fe400080006ff */
[----:B------:R-:W-:Y:S01]  /*1c30*/  UIADD3 UR6, UPT, UPT, UR10, 0x4000, URZ ;  /* 0x000040000a067890 */ /* 0x000fe2000fffe0ff */
[----:B------:R-:W-:Y:S01]  /*1c40*/  ISETP.EQ.U32.AND P3, PT, RZ, UR23, P2 ;  /* 0x00000017ff007c0c */ /* 0x000fe20009762070 */
[----:B------:R-:W-:Y:S01]  /*1c50*/  UIADD3 UR12, UPT, UPT, UR11, 0x100000, URZ ;  /* 0x001000000b0c7890 */ /* 0x000fe2000fffe0ff */
[----:B0-----:R-:W-:Y:S01]  /*1c60*/  IMAD R38, R2, R52, RZ ;  /* 0x0000003402267224 */ /* 0x001fe200078e02ff */
[----:B------:R0:W2:Y:S01]  /*1c70*/  @!UP1 SYNCS.EXCH.64 URZ, [UR10+0x8008], UR8 ;  /* 0x008008080aff95b2 */ /* 0x0000a20008000100 */
[----:B------:R-:W-:Y:S01]  /*1c80*/  VOTEU.ALL UP1, P1 ;  /* 0x0000000000ff7886 */ /* 0x000fe20000820000 */
[----:B0-----:R-:W0:Y:S01]  /*1c90*/  LDCU.64 UR8, c[0x0][0x3d0] ;  /* 0x00007a00ff0877ac */ /* 0x001e220008000a00 */
[----:B---3--:R3:W-:Y:S04]  /*1ca0*/  STS.U16 [R59+UR10+0x2000], R4 ;  /* 0x002000043b007988 */ /* 0x0087e8000800040a */
[----:B----4-:R3:W-:Y:S04]  /*1cb0*/  STS.U16 [R59+UR10+0x2400], R8 ;  /* 0x002400083b007988 */ /* 0x0107e8000800040a */
[----:B------:R3:W-:Y:S04]  /*1cc0*/  STS.U16 [R59+UR10+0x2800], R12 ;  /* 0x0028000c3b007988 */ /* 0x0007e8000800040a */
        /* <DEDUP_REMOVED lines=28> */
[----:B------:R3:W-:Y:S01]  /*1e90*/  STS.U16 [R56+UR10+0x3f00], R35 ;  /* 0x003f002338007988 */ /* 0x0007e2000800040a */
[----:B--2---:R2:W-:Y:S06]  /*1ea0*/  MEMBAR.ALL.CTA ;  /* 0x0000000000007992 */ /* 0x0045ec0000008000 */
[----:B--2---:R-:W-:Y:S04]  /*1eb0*/  FENCE.VIEW.ASYNC.S ;  /* 0x00000000000073c6 */ /* 0x004fe80000000000 */
[----:B------:R-:W2:Y:S02]  /*1ec0*/  FENCE.VIEW.ASYNC.S ;  /* 0x00000000000073c6 */ /* 0x000ea40000000000 */
[----:B--2---:R3:W2:Y:S02]  /*1ed0*/  @!UP1 SYNCS.EXCH.64 URZ, [UR10+0x4000], UR4 ;  /* 0x004000040aff95b2 */ /* 0x0046a40008000100 */
[----:B--2---:R-:W-:Y:S06]  /*1ee0*/  BAR.SYNC.DEFER_BLOCKING 0x0 ;  /* 0x0000000000007b1d */ /* 0x004fec0000010000 */
[----:B01-3--:R-:W-:Y:S05]  /*1ef0*/  @!P3 BRA `(.L_x_6) ;  /* 0x000000000084b947 */ /* 0x00bfea0003800000 */
[----:B------:R-:W-:Y:S02]  /*1f00*/  UIADD3 UR4, UPT, UPT, UR10, 0x2000, URZ ;  /* 0x000020000a047890 */ /* 0x000fe4000fffe0ff */
[----:B------:R-:W-:Y:S02]  /*1f10*/  USHF.R.U32.HI UR16, URZ, 0x4, UR10 ;  /* 0x00000004ff107899 */ /* 0x000fe4000801160a */
[----:B------:R-:W-:Y:S02]  /*1f20*/  USHF.R.U32.HI UR4, URZ, 0x4, UR4 ;  /* 0x00000004ff047899 */ /* 0x000fe40008011604 */
[----:B------:R-:W-:Y:S02]  /*1f30*/  USGXT.U32 UR16, UR16, 0xe ;  /* 0x0000000e1010789a */ /* 0x000fe40008000000 */
[----:B------:R-:W-:Y:S02]  /*1f40*/  USGXT.U32 UR18, UR4, 0xe ;  /* 0x0000000e0412789a */ /* 0x000fe40008000000 */
[----:B------:R-:W-:-:S02]  /*1f50*/  UIADD3 UR32, UP1, UPT, UR16, 0x80, URZ ;  /* 0x0000008010207890 */ /* 0x000fc4000ff3e0ff */
[----:B------:R-:W-:Y:S01]  /*1f60*/  UIADD3 UR34, UP2, UPT, UR18, 0x2, URZ ;  /* 0x0000000212227890 */ /* 0x000fe2000ff5e0ff */
[----:B------:R-:W-:Y:S01]  /*1f70*/  UMOV UR4, URZ ;  /* 0x000000ff00047c82 */ /* 0x000fe20008000000 */
[----:B------:R-:W-:Y:S01]  /*1f80*/  UMOV UR36, 0x0 ;  /* 0x0000000000247882 */ /* 0x000fe20000000000 */
[----:B------:R-:W-:Y:S02]  /*1f90*/  UIADD3.X UR33, UPT, UPT, UR4, 0x40004040, URZ, UP1, !UPT ;  /* 0x4000404004217890 */ /* 0x000fe40008ffe4ff */
[----:B------:R-:W-:Y:S02]  /*1fa0*/  UIADD3.X UR35, UPT, UPT, UR4, 0x40004040, URZ, UP2, !UPT ;  /* 0x4000404004237890 */ /* 0x000fe400097fe4ff */
[----:B------:R-:W-:Y:S02]  /*1fb0*/  UIADD3.64 UR20, UPT, UPT, UR32, 0x80, URZ ;  /* 0x0000008020147897 */ /* 0x000fe4000fffe0ff */
[----:B------:R-:W-:Y:S02]  /*1fc0*/  UIADD3.64 UR24, UPT, UPT, UR34, 0x2, URZ ;  /* 0x0000000222187897 */ /* 0x000fe4000fffe0ff */
[----:B------:R-:W-:-:S02]  /*1fd0*/  UIADD3.64 UR26, UPT, UPT, UR32, 0x100, URZ ;  /* 0x00000100201a7897 */ /* 0x000fc4000fffe0ff */
[----:B------:R-:W-:Y:S01]  /*1fe0*/  UIADD3.64 UR30, UPT, UPT, UR34, 0x4, URZ ;  /* 0x00000004221e7897 */ /* 0x000fe2000fffe0ff */
[----:B------:R-:W-:Y:S01]  /*1ff0*/  UMOV UR37, 0x4108010 ;  /* 0x0410801000257882 */ /* 0x000fe20000000000 */
[----:B------:R-:W-:Y:S01]  /*2000*/  UMOV UR17, 0x40004040 ;  /* 0x4000404000117882 */ /* 0x000fe20000000000 */
[----:B------:R-:W-:Y:S01]  /*2010*/  UMOV UR19, 0x40004040 ;  /* 0x4000404000137882 */ /* 0x000fe20000000000 */
[----:B------:R-:W-:Y:S01]  /*2020*/  UMOV UR38, 0x0 ;  /* 0x0000000000267882 */ /* 0x000fe20000000000 */
[----:B------:R-:W-:Y:S01]  /*2030*/  UMOV UR39, 0x4108010 ;  /* 0x0410801000277882 */ /* 0x000fe20000000000 */
[----:B------:R-:W-:Y:S01]  /*2040*/  UMOV UR40, 0x0 ;  /* 0x0000000000287882 */ /* 0x000fe20000000000 */
[----:B------:R-:W-:Y:S01]  /*2050*/  UMOV UR41, 0x4108010 ;  /* 0x0410801000297882 */ /* 0x000fe20000000000 */
[----:B------:R-:W-:Y:S01]  /*2060*/  UMOV UR4, UR6 ;  /* 0x0000000600047c82 */ /* 0x000fe20008000000 */
[----:B------:R-:W-:Y:S01]  /*2070*/  UMOV UR5, URZ ;  /* 0x000000ff00057c82 */ /* 0x000fe20008000000 */
[----:B------:R0:W-:Y:S01]  /*2080*/  UTCHMMA gdesc[UR16], gdesc[UR18], tmem[UR12], tmem[UR36], idesc[UR37], !UPT ;  /* 0x00ff2412100075ea */ /* 0x0001e2000f80000c */
[----:B------:R-:W-:Y:S01]  /*2090*/  UMOV UR42, 0x0 ;  /* 0x00000000002a7882 */ /* 0x000fe20000000000 */
[----:B------:R-:W-:Y:S01]  /*20a0*/  UMOV UR43, 0x4108010 ;  /* 0x04108010002b7882 */ /* 0x000fe20000000000 */
[----:B------:R0:W-:Y:S01]  /*20b0*/  UTCHMMA gdesc[UR32], gdesc[UR34], tmem[UR12], tmem[UR38], idesc[UR39], UPT ;  /* 0x00ff2622200075ea */ /* 0x0001e2000b80000c */
[----:B------:R-:W-:Y:S01]  /*20c0*/  UMOV UR4, UR4 ;  /* 0x0000000400047c82 */ /* 0x000fe20008000000 */
[----:B------:R0:W-:Y:S01]  /*20d0*/  UTCHMMA gdesc[UR20], gdesc[UR24], tmem[UR12], tmem[UR40], idesc[UR41], UPT ;  /* 0x00ff2818140075ea */ /* 0x0001e2000b80000c */
[----:B------:R0:W-:Y:S01]  /*20e0*/  UTCHMMA gdesc[UR26], gdesc[UR30], tmem[UR12], tmem[UR42], idesc[UR43], UPT ;  /* 0x00ff2a1e1a0075ea */ /* 0x0001e2000b80000c */
[----:B------:R0:W-:Y:S01]  /*20f0*/  UTCBAR [UR4], URZ ;  /* 0x000000ff040073e9 */ /* 0x0001e200080000ff */
[----:B------:R-:W-:Y:S01]  /*2100*/  NOP ;  /* 0x0000000000007918 */ /* 0x000fe20000000000 */
.L_x_6:
[----:B------:R-:W-:Y:S05]  /*2110*/  @!P2 BRA `(.L_x_7) ;  /* 0x000000000008a947 */ /* 0x000fea0003800000 */
[----:B------:R-:W1:Y:S02]  /*2120*/  SYNCS.PHASECHK.TRANS64.TRYWAIT P4, [UR10+0x4000], RZ ;  /* 0x004000ffff0075a7 */ /* 0x000e64000808110a */
[----:B-1----:R-:W-:Y:S05]  /*2130*/  @!P4 BRA `(.L_x_8) ;  /* 0x00000058008cc947 */ /* 0x002fea0003800000 */
.L_x_7:
[----:B------:R-:W-:Y:S01]  /*2140*/  BAR.SYNC.DEFER_BLOCKING 0x0 ;  /* 0x0000000000007b1d */ /* 0x000fe20000010000 */
[----:B------:R-:W-:Y:S01]  /*2150*/  IMAD R39, R52, 0x2, R38 ;  /* 0x0000000234277824 */ /* 0x000fe200078e0226 */
[----:B------:R-:W-:Y:S01]  /*2160*/  UIMAD UR8, UR7, UR8, URZ ;  /* 0x00000008070872a4 */ /* 0x000fe2000f8e02ff */
[----:B------:R-:W-:Y:S01]  /*2170*/  IMAD R36, R36, UR9, RZ ;  /* 0x0000000924247c24 */ /* 0x000fe2000f8e02ff */
[----:B------:R-:W-:Y:S02]  /*2180*/  PRMT R176, RZ, 0x7610, R176 ;  /* 0x00007610ffb07816 */ /* 0x000fe400000000b0 */
[----:B0-----:R-:W0:Y:S01]  /*2190*/  LDCU UR17, c[0x0][0x3a8] ;  /* 0x00007500ff1177ac */ /* 0x001e220008000800 */
[----:B------:R-:W-:Y:S01]  /*21a0*/  LEA R40, R52, R39, 0x1 ;  /* 0x0000002734287211 */ /* 0x000fe200078e08ff */
[----:B------:R-:W-:Y:S01]  /*21b0*/  LDTM.16dp32bit_t0_t15.x32 R4, tmem[UR14+0x100000] ;  /* 0x1000000e000479ee */ /* 0x000fe20008a80000 */
[----:B------:R-:W0:Y:S01]  /*21c0*/  LDTM.16dp32bit_t16_t31.x32 R4, tmem[UR14+0x100020] ;  /* 0x1000200e000479ee */ /* 0x000e220008aa0000 */
[C---:B------:R-:W-:Y:S01]  /*21d0*/  IMAD.SHL.U32 R37, R36.reuse, 0x2, RZ ;  /* 0x0000000224257824 */ /* 0x040fe200078e00ff */
[----:B------:R-:W-:Y:S01]  /*21e0*/  USHF.L.U32 UR16, UR8, 0x1, URZ ;  /* 0x0000000108107899 */ /* 0x000fe200080006ff */
[----:B------:R-:W-:Y:S01]  /*21f0*/  IMAD.HI R36, R36, 0x2, RZ ;  /* 0x0000000224247827 */ /* 0x000fe200078e02ff */
[----:B------:R-:W-:Y:S01]  /*2200*/  UIMAD.WIDE UR4, UR8, 0x2, URZ ;  /* 0x00000002080478a5 */ /* 0x000fe2000f8e02ff */
[----:B------:R-:W-:-:S02]  /*2210*/  PRMT R178, RZ, 0x7610, R178 ;  /* 0x00007610ffb27816 */ /* 0x000fc400000000b2 */
[C---:B------:R-:W-:Y:S01]  /*2220*/  IMAD R41, R52.reuse, 0x2, R40 ;  /* 0x0000000234297824 */ /* 0x040fe200078e0228 */
[----:B------:R-:W-:Y:S02]  /*2230*/  IADD3 R54, P4, P5, R37, UR16, R54 ;  /* 0x0000001025367c10 */ /* 0x000fe4000fd9e036 */
[----:B------:R-:W-:Y:S02]  /*2240*/  PRMT R180, RZ, 0x7610, R180 ;  /* 0x00007610ffb47816 */ /* 0x000fe400000000b4 */
[----:B------:R-:W-:Y:S02]  /*2250*/  LEA R42, R52, R41, 0x1 ;  /* 0x00000029342a7211 */ /* 0x000fe400078e08ff */
[----:B------:R-:W-:Y:S02]  /*2260*/  IADD3.X R172, PT, PT, R36, UR5, R55, P4, P5 ;  /* 0x0000000524ac7c10 */ /* 0x000fe4000a7ea437 */
[----:B------:R-:W-:Y:S01]  /*2270*/  LEA R43, R52, R42, 0x1 ;  /* 0x0000002a342b7211 */ /* 0x000fe200078e08ff */
[----:B------:R-:W1:Y:S01]  /*2280*/  @!P1 SYNCS.CCTL.IV [UR10+0x4000] ;  /* 0x00400000ff0099b1 */ /* 0x000e62000800000a */
[-C--:B------:R-:W-:Y:S01]  /*2290*/  LEA R102, P4, R38, R54.reuse, 0x1 ;  /* 0x0000003626667211 */ /* 0x080fe200078808ff */
[----:B------:R-:W-:Y:S01]  /*22a0*/  NOP ;  /* 0x0000000000007918 */ /* 0x000fe20000000000 */
[----:B------:R-:W-:Y:S01]  /*22b0*/  LEA R100, P5, R39, R54, 0x1 ;  /* 0x0000003627647211 */ /* 0x000fe200078a08ff */
[----:B------:R-:W-:Y:S01]  /*22c0*/  IMAD R37, R52, 0x2, R43 ;  /* 0x0000000234257824 */ /* 0x000fe200078e022b */
[----:B------:R-:W-:Y:S01]  /*22d0*/  LEA.HI.X.SX32 R103, R38, R172, 0x1, P4 ;  /* 0x000000ac26677211 */ /* 0x000fe200020f0eff */
[----:B0-----:R-:W-:Y:S01]  /*22e0*/  FMUL R44, R4, UR17 ;  /* 0x00000011042c7c20 */ /* 0x001fe20008400000 */
[----:B------:R-:W-:Y:S01]  /*22f0*/  FMUL R45, R5, UR17 ;  /* 0x00000011052d7c20 */ /* 0x000fe20008400000 */
[----:B------:R-:W-:Y:S01]  /*2300*/  FMUL R46, R6, UR17 ;  /* 0x00000011062e7c20 */ /* 0x000fe20008400000 */
[----:B------:R-:W-:Y:S01]  /*2310*/  FMUL R47, R7, UR17 ;  /* 0x00000011072f7c20 */ /* 0x000fe20008400000 */
[----:B------:R-:W-:Y:S01]  /*2320*/  FMUL R48, R8, UR17 ;  /* 0x0000001108307c20 */ /* 0x000fe20008400000 */
[----:B------:R-:W-:Y:S01]  /*2330*/  FMUL R49, R10, UR17 ;  /* 0x000000110a317c20 */ /* 0x000fe20008400000 */
[----:B------:R-:W-:Y:S01]  /*2340*/  FMUL R138, R15, UR17 ;  /* 0x000000110f8a7c20 */ /* 0x000fe20008400000 */
[----:B------:R-:W-:Y:S01]  /*2350*/  FMNMX3 R45, R44, R45, R46, !PT ;  /* 0x0000002d2c2d7276 */ /* 0x000fe2000780002e */
        /* <DEDUP_REMOVED lines=14> */
[----:B------:R-:W-:-:S02]  /*2440*/  LEA R36, R52, R37, 0x1 ;  /* 0x0000002534247211 */ /* 0x000fc400078e08ff */
[----:B------:R-:W-:Y:S02]  /*2450*/  FMNMX3 R170, R48, R49, R50, !PT ;  /* 0x0000003130aa7276 */ /* 0x000fe40007800032 */
[----:B------:R-:W-:Y:S01]  /*2460*/  LEA.HI.X.SX32 R101, R39, R172, 0x1, P5 ;  /* 0x000000ac27657211 */ /* 0x000fe200028f0eff */
[----:B------:R-:W-:Y:S01]  /*2470*/  IMAD R44, R52, 0x2, R36 ;  /* 0x00000002342c7824 */ /* 0x000fe200078e0224 */
[----:B------:R-:W-:Y:S01]  /*2480*/  FMNMX3 R138, R170, R138, R139, !PT ;  /* 0x0000008aaa8a7276 */ /* 0x000fe2000780008b */
[----:B------:R-:W-:Y:S01]  /*2490*/  FMUL R139, R19, UR17 ;  /* 0x00000011138b7c20 */ /* 0x000fe20008400000 */
[----:B------:R-:W-:Y:S02]  /*24a0*/  LEA R98, P4, R40, R54, 0x1 ;  /* 0x0000003628627211 */ /* 0x000fe400078808ff */
[----:B------:R-:W-:Y:S02]  /*24b0*/  FMNMX3 R204, R138, R160, R171, !PT ;  /* 0x000000a08acc7276 */ /* 0x000fe400078000ab */
[----:B------:R-:W-:-:S02]  /*24c0*/  LEA R45, R52, R44, 0x1 ;  /* 0x0000002c342d7211 */ /* 0x000fc400078e08ff */
[----:B------:R-:W-:Y:S01]  /*24d0*/  FMNMX3 R204, R204, R139, R200, !PT ;  /* 0x0000008bcccc7276 */ /* 0x000fe200078000c8 */
[----:B------:R-:W-:Y:S01]  /*24e0*/  FMUL R139, R23, UR17 ;  /* 0x00000011178b7c20 */ /* 0x000fe20008400000 */
[----:B------:R-:W-:Y:S01]  /*24f0*/  FMUL R200, R24, UR17 ;  /* 0x0000001118c87c20 */ /* 0x000fe20008400000 */
[----:B------:R-:W-:Y:S01]  /*2500*/  IMAD R46, R52, 0x2, R45 ;  /* 0x00000002342e7824 */ /* 0x000fe200078e022d */
[----:B------:R-:W-:Y:S01]  /*2510*/  FMNMX3 R204, R204, R202, R205, !PT ;  /* 0x000000cacccc7276 */ /* 0x000fe200078000cd */
[----:B------:R-:W-:Y:S01]  /*2520*/  FMUL R202, R25, UR17 ;  /* 0x0000001119ca7c20 */ /* 0x000fe20008400000 */
[----:B------:R-:W-:Y:S01]  /*2530*/  FMUL R205, R26, UR17 ;  /* 0x000000111acd7c20 */ /* 0x000fe20008400000 */
[----:B------:R-:W-:Y:S02]  /*2540*/  LEA.HI.X.SX32 R99, R40, R172, 0x1, P4 ;  /* 0x000000ac28637211 */ /* 0x000fe400020f0eff */
[----:B------:R-:W-:Y:S01]  /*2550*/  FMNMX3 R204, R204, R139, R200, !PT ;  /* 0x0000008bcccc7276 */ /* 0x000fe200078000c8 */
[----:B------:R-:W-:Y:S01]  /*2560*/  FMUL R139, R27, UR17 ;  /* 0x000000111b8b7c20 */ /* 0x000fe20008400000 */
[----:B------:R-:W-:Y:S01]  /*2570*/  FMUL R200, R28, UR17 ;  /* 0x000000111cc87c20 */ /* 0x000fe20008400000 */
        /* <DEDUP_REMOVED lines=8> */
[----:B------:R-:W-:Y:S02]  /*2600*/  LEA R96, P5, R41, R54, 0x1 ;  /* 0x0000003629607211 */ /* 0x000fe400078a08ff */
[----:B------:R-:W-:Y:S01]  /*2610*/  FMNMX3 R204, R204, R202, R205, !PT ;  /* 0x000000cacccc7276 */ /* 0x000fe200078000cd */
[----:B------:R-:W-:Y:S01]  /*2620*/  FMUL R202, R33, UR17 ;  /* 0x0000001121ca7c20 */ /* 0x000fe20008400000 */
[----:B------:R-:W-:Y:S01]  /*2630*/  FMUL R205, R34, UR17 ;  /* 0x0000001122cd7c20 */ /* 0x000fe20008400000 */
[----:B------:R-:W-:-:S02]  /*2640*/  LEA R38, R52, R48, 0x1 ;  /* 0x0000003034267211 */ /* 0x000fc400078e08ff */
[----:B------:R-:W-:Y:S01]  /*2650*/  FMNMX3 R200, R204, R139, R200, !PT ;  /* 0x0000008bccc87276 */ /* 0x000fe200078000c8 */
[----:B------:R-:W-:Y:S01]  /*2660*/  FMUL R139, R35, UR17 ;  /* 0x00000011238b7c20 */ /* 0x000fe20008400000 */
[----:B------:R-:W-:Y:S01]  /*2670*/  LEA R94, P6, R42, R54, 0x1 ;  /* 0x000000362a5e7211 */ /* 0x000fe200078c08ff */
[----:B------:R-:W-:Y:S01]  /*2680*/  IMAD R39, R52, 0x2, R38 ;  /* 0x0000000234277824 */ /* 0x000fe200078e0226 */
[----:B------:R-:W-:Y:S02]  /*2690*/  FMNMX3 R200, R200, R202, R205, !PT ;  /* 0x000000cac8c87276 */ /* 0x000fe400078000cd */
[----:B------:R-:W-:Y:S02]  /*26a0*/  LEA.HI.X.SX32 R97, R41, R172, 0x1, P5 ;  /* 0x000000ac29617211 */ /* 0x000fe400028f0eff */
[----:B------:R-:W-:Y:S02]  /*26b0*/  FMNMX R200, R139, R200, !PT ;  /* 0x000000c88bc87209 */ /* 0x000fe40007800000 */
[----:B------:R-:W-:-:S02]  /*26c0*/  LEA R40, R52, R39, 0x1 ;  /* 0x0000002734287211 */ /* 0x000fc400078e08ff */
[----:B------:R-:W-:Y:S01]  /*26d0*/  LEA.HI.X.SX32 R95, R42, R172, 0x1, P6 ;  /* 0x000000ac2a5f7211 */ /* 0x000fe200030f0eff */
[----:B------:R-:W0:Y:S01]  /*26e0*/  SHFL.BFLY PT, R139, R200, 0x10, 0x1f ;  /* 0x0e001f00c88b7f89 */ /* 0x000e2200000e0000 */
[-C--:B------:R-:W-:Y:S01]  /*26f0*/  LEA R88, P6, R36, R54.reuse, 0x1 ;  /* 0x0000003624587211 */ /* 0x080fe200078c08ff */
[----:B------:R-:W-:Y:S01]  /*2700*/  IMAD R41, R52, 0x2, R40 ;  /* 0x0000000234297824 */ /* 0x000fe200078e0228 */
[C---:B------:R-:W-:Y:S02]  /*2710*/  LEA R90, P5, R37.reuse, R54, 0x1 ;  /* 0x00000036255a7211 */ /* 0x040fe400078a08ff */
[-C--:B------:R-:W-:Y:S02]  /*2720*/  LEA.HI.X.SX32 R89, R36, R172.reuse, 0x1, P6 ;  /* 0x000000ac24597211 */ /* 0x080fe400030f0eff */
[----:B------:R-:W-:Y:S02]  /*2730*/  LEA R36, R52, R41, 0x1 ;  /* 0x0000002934247211 */ /* 0x000fe400078e08ff */
[----:B------:R-:W-:-:S02]  /*2740*/  LEA.HI.X.SX32 R91, R37, R172, 0x1, P5 ;  /* 0x000000ac255b7211 */ /* 0x000fc400028f0eff */
[CC--:B------:R-:W-:Y:S01]  /*2750*/  LEA R92, P4, R43.reuse, R54.reuse, 0x1 ;  /* 0x000000362b5c7211 */ /* 0x0c0fe200078808ff */
[----:B------:R-:W-:Y:S01]  /*2760*/  IMAD R37, R52, 0x2, R36 ;  /* 0x0000000234257824 */ /* 0x000fe200078e0224 */
[----:B------:R-:W-:Y:S02]  /*2770*/  LEA R82, P6, R46, R54, 0x1 ;  /* 0x000000362e527211 */ /* 0x000fe400078c08ff */
[----:B------:R-:W-:Y:S02]  /*2780*/  LEA.HI.X.SX32 R93, R43, R172, 0x1, P4 ;  /* 0x000000ac2b5d7211 */ /* 0x000fe400020f0eff */
[----:B------:R-:W-:Y:S02]  /*2790*/  LEA R86, P4, R44, R54, 0x1 ;  /* 0x000000362c567211 */ /* 0x000fe400078808ff */
[----:B------:R-:W-:Y:S02]  /*27a0*/  LEA R42, R52, R37, 0x1 ;  /* 0x00000025342a7211 */ /* 0x000fe400078e08ff */
[----:B------:R-:W-:-:S02]  /*27b0*/  LEA.HI.X.SX32 R87, R44, R172, 0x1, P4 ;  /* 0x000000ac2c577211 */ /* 0x000fc400020f0eff */
[----:B------:R-:W-:Y:S01]  /*27c0*/  LEA.HI.X.SX32 R83, R46, R172, 0x1, P6 ;  /* 0x000000ac2e537211 */ /* 0x000fe200030f0eff */
[----:B------:R-:W-:Y:S01]  /*27d0*/  IMAD R43, R52, 0x2, R42 ;  /* 0x00000002342b7824 */ /* 0x000fe200078e022a */
[----:B0-----:R-:W-:Y:S02]  /*27e0*/  FMNMX3 R139, R200, -INF , R139, !PT ;  /* 0xff800000c88b7876 */ /* 0x001fe4000780008b */
[-C--:B------:R-:W-:Y:S02]  /*27f0*/  LEA R80, P4, R47, R54.reuse, 0x1 ;  /* 0x000000362f507211 */ /* 0x080fe400078808ff */
[----:B------:R-:W-:Y:S01]  /*2800*/  LEA R76, P6, R38, R54, 0x1 ;  /* 0x00000036264c7211 */ /* 0x000fe200078c08ff */
[--C-:B------:R-:W-:Y:S01]  /*2810*/  FFMA R4, R4, UR17, -R139.reuse ;  /* 0x0000001104047c23 */ /* 0x100fe2000800088b */
[--C-:B------:R-:W-:Y:S01]  /*2820*/  FFMA R5, R5, UR17, -R139.reuse ;  /* 0x0000001105057c23 */ /* 0x100fe2000800088b */
[--C-:B------:R-:W-:Y:S01]  /*2830*/  FFMA R6, R6, UR17, -R139.reuse ;  /* 0x0000001106067c23 */ /* 0x100fe2000800088b */
[--C-:B------:R-:W-:Y:S01]  /*2840*/  FFMA R7, R7, UR17, -R139.reuse ;  /* 0x0000001107077c23 */ /* 0x100fe2000800088b */
[----:B------:R-:W-:Y:S01]  /*2850*/  FMUL R4, R4, 1.4426950216293334961 ;  /* 0x3fb8aa3b04047820 */ /* 0x000fe20000400000 */
[----:B------:R-:W-:Y:S01]  /*2860*/  FMUL R5, R5, 1.4426950216293334961 ;  /* 0x3fb8aa3b05057820 */ /* 0x000fe20000400000 */
[----:B------:R-:W-:Y:S01]  /*2870*/  FMUL R6, R6, 1.4426950216293334961 ;  /* 0x3fb8aa3b06067820 */ /* 0x000fe20000400000 */
[----:B------:R-:W-:Y:S01]  /*2880*/  FMUL R7, R7, 1.4426950216293334961 ;  /* 0x3fb8aa3b07077820 */ /* 0x000fe20000400000 */
[--C-:B------:R-:W-:Y:S01]  /*2890*/  FFMA R8, R8, UR17, -R139.reuse ;  /* 0x0000001108087c23 */ /* 0x100fe2000800088b */
[--C-:B------:R-:W-:Y:S01]  /*28a0*/  FFMA R9, R9, UR17, -R139.reuse ;  /* 0x0000001109097c23 */ /* 0x100fe2000800088b */
[----:B------:R-:W-:Y:S01]  /*28b0*/  MUFU.EX2 R4, R4 ;  /* 0x0000000400047308 */ /* 0x000fe20000000800 */
[--C-:B------:R-:W-:Y:S01]  /*28c0*/  FFMA R10, R10, UR17, -R139.reuse ;  /* 0x000000110a0a7c23 */ /* 0x100fe2000800088b */
[----:B------:R-:W-:Y:S01]  /*28d0*/  FMUL R8, R8, 1.4426950216293334961 ;  /* 0x3fb8aa3b08087820 */ /* 0x000fe20000400000 */
[--C-:B------:R-:W-:Y:S01]  /*28e0*/  FFMA R11, R11, UR17, -R139.reuse ;  /* 0x000000110b0b7c23 */ /* 0x100fe2000800088b */
[--C-:B------:R-:W-:Y:S01]  /*28f0*/  FFMA R12, R12, UR17, -R139.reuse ;  /* 0x000000110c0c7c23 */ /* 0x100fe2000800088b */
[--C-:B------:R-:W-:Y:S01]  /*2900*/  FFMA R13, R13, UR17, -R139.reuse ;  /* 0x000000110d0d7c23 */ /* 0x100fe2000800088b */
[--C-:B------:R-:W-:Y:S01]  /*2910*/  FFMA R14, R14, UR17, -R139.reuse ;  /* 0x000000110e0e7c23 */ /* 0x100fe2000800088b */
[--C-:B------:R-:W-:Y:S01]  /*2920*/  FFMA R15, R15, UR17, -R139.reuse ;  /* 0x000000110f0f7c23 */ /* 0x100fe2000800088b */
[----:B------:R-:W0:Y:S01]  /*2930*/  MUFU.EX2 R5, R5 ;  /* 0x0000000500057308 */ /* 0x000e220000000800 */
[----:B------:R-:W-:Y:S01]  /*2940*/  FMUL R9, R9, 1.4426950216293334961 ;  /* 0x3fb8aa3b09097820 */ /* 0x000fe20000400000 */
[--C-:B------:R-:W-:Y:S01]  /*2950*/  FFMA R16, R16, UR17, -R139.reuse ;  /* 0x0000001110107c23 */ /* 0x100fe2000800088b */
[--C-:B------:R-:W-:Y:S01]  /*2960*/  FFMA R17, R17, UR17, -R139.reuse ;  /* 0x0000001111117c23 */ /* 0x100fe2000800088b */
[--C-:B------:R-:W-:Y:S01]  /*2970*/  FFMA R18, R18, UR17, -R139.reuse ;  /* 0x0000001112127c23 */ /* 0x100fe2000800088b */
[--C-:B------:R-:W-:Y:S01]  /*2980*/  FFMA R19, R19, UR17, -R139.reuse ;  /* 0x0000001113137c23 */ /* 0x100fe2000800088b */
[--C-:B------:R-:W-:Y:S01]  /*2990*/  FFMA R20, R20, UR17, -R139.reuse ;  /* 0x0000001114147c23 */ /* 0x100fe2000800088b */
[--C-:B------:R-:W-:Y:S01]  /*29a0*/  FFMA R21, R21, UR17, -R139.reuse ;  /* 0x0000001115157c23 */ /* 0x100fe2000800088b */
[----:B------:R-:W2:Y:S01]  /*29b0*/  MUFU.EX2 R6, R6 ;  /* 0x0000000600067308 */ /* 0x000ea20000000800 */
[----:B------:R-:W-:Y:S01]  /*29c0*/  FMUL R10, R10, 1.4426950216293334961 ;  /* 0x3fb8aa3b0a0a7820 */ /* 0x000fe20000400000 */
[--C-:B------:R-:W-:Y:S01]  /*29d0*/  FFMA R22, R22, UR17, -R139.reuse ;  /* 0x0000001116167c23 */ /* 0x100fe2000800088b */
[--C-:B------:R-:W-:Y:S01]  /*29e0*/  FFMA R23, R23, UR17, -R139.reuse ;  /* 0x0000001117177c23 */ /* 0x100fe2000800088b */
[--C-:B------:R-:W-:Y:S01]  /*29f0*/  FFMA R24, R24, UR17, -R139.reuse ;  /* 0x0000001118187c23 */ /* 0x100fe2000800088b */
[--C-:B------:R-:W-:Y:S01]  /*2a00*/  FFMA R25, R25, UR17, -R139.reuse ;  /* 0x0000001119197c23 */ /* 0x100fe2000800088b */
[----:B------:R-:W-:Y:S01]  /*2a10*/  FFMA R26, R26, UR17, -R139 ;  /* 0x000000111a1a7c23 */ /* 0x000fe2000800088b */
[-C--:B------:R-:W-:Y:S01]  /*2a20*/  LEA.HI.X.SX32 R81, R47, R172.reuse, 0x1, P4 ;  /* 0x000000ac2f517211 */ /* 0x080fe200020f0eff */
[----:B------:R-:W3:Y:S01]  /*2a30*/  MUFU.EX2 R7, R7 ;  /* 0x0000000700077308 */ /* 0x000ee20000000800 */
[----:B0-----:R-:W-:Y:S01]  /*2a40*/  FADD R205, R4, R5 ;  /* 0x0000000504cd7221 */ /* 0x001fe20000000000 */
[----:B------:R-:W-:Y:S01]  /*2a50*/  FMUL R11, R11, 1.4426950216293334961 ;  /* 0x3fb8aa3b0b0b7820 */ /* 0x000fe20000400000 */
[----:B------:R-:W-:-:S02]  /*2a60*/  LEA.HI.X.SX32 R77, R38, R172, 0x1, P6 ;  /* 0x000000ac264d7211 */ /* 0x000fc400030f0eff */
[----:B------:R-:W-:Y:S02]  /*2a70*/  LEA R84, P5, R45, R54, 0x1 ;  /* 0x000000362d547211 */ /* 0x000fe400078a08ff */
[----:B------:R-:W-:Y:S01]  /*2a80*/  PRMT R138, RZ, 0x7610, R138 ;  /* 0x00007610ff8a7816 */ /* 0x000fe2000000008a */
[----:B------:R-:W0:Y:S01]  /*2a90*/  MUFU.EX2 R8, R8 ;  /* 0x0000000800087308 */ /* 0x000e220000000800 */
[----:B--2---:R-:W-:Y:S01]  /*2aa0*/  FADD R200, R6, R205 ;  /* 0x000000cd06c87221 */ /* 0x004fe20000000000 */
[----:B------:R-:W-:Y:S01]  /*2ab0*/  FMUL R12, R12, 1.4426950216293334961 ;  /* 0x3fb8aa3b0c0c7820 */ /* 0x000fe20000400000 */
[----:B------:R-:W-:Y:S02]  /*2ac0*/  PRMT R160, RZ, 0x7610, R160 ;  /* 0x00007610ffa07816 */ /* 0x000fe400000000a0 */
[----:B------:R-:W-:Y:S02]  /*2ad0*/  PRMT R170, RZ, 0x7610, R170 ;  /* 0x00007610ffaa7816 */ /* 0x000fe400000000aa */
[----:B------:R-:W-:Y:S01]  /*2ae0*/  PRMT R182, RZ, 0x7610, R182 ;  /* 0x00007610ffb67816 */ /* 0x000fe200000000b6 */
[----:B------:R-:W2:Y:S01]  /*2af0*/  MUFU.EX2 R9, R9 ;  /* 0x0000000900097308 */ /* 0x000ea20000000800 */
[----:B---3--:R-:W-:Y:S01]  /*2b00*/  FADD R205, R7, R200 ;  /* 0x000000c807cd7221 */ /* 0x008fe20000000000 */
[----:B------:R-:W-:Y:S01]  /*2b10*/  FMUL R13, R13, 1.4426950216293334961 ;  /* 0x3fb8aa3b0d0d7820 */ /* 0x000fe20000400000 */
[----:B------:R-:W-:-:S02]  /*2b20*/  PRMT R171, RZ, 0x7610, R171 ;  /* 0x00007610ffab7816 */ /* 0x000fc400000000ab */
[----:B------:R-:W-:Y:S02]  /*2b30*/  PRMT R173, RZ, 0x7610, R173 ;  /* 0x00007610ffad7816 */ /* 0x000fe400000000ad */
[----:B------:R-:W-:Y:S01]  /*2b40*/  PRMT R177, RZ, 0x7610, R177 ;  /* 0x00007610ffb17816 */ /* 0x000fe200000000b1 */
[----:B------:R-:W3:Y:S01]  /*2b50*/  MUFU.EX2 R10, R10 ;  /* 0x0000000a000a7308 */ /* 0x000ee20000000800 */
[----:B0-----:R-:W-:Y:S01]  /*2b60*/  FADD R200, R8, R205 ;  /* 0x000000cd08c87221 */ /* 0x001fe20000000000 */
[----:B------:R-:W-:Y:S01]  /*2b70*/  FMUL R14, R14, 1.4426950216293334961 ;  /* 0x3fb8aa3b0e0e7820 */ /* 0x000fe20000400000 */
[----:B------:R-:W-:Y:S01]  /*2b80*/  FMUL R15, R15, 1.4426950216293334961 ;  /* 0x3fb8aa3b0f0f7820 */ /* 0x000fe20000400000 */
[----:B------:R-:W-:Y:S01]  /*2b90*/  FMUL R16, R16, 1.4426950216293334961 ;  /* 0x3fb8aa3b10107820 */ /* 0x000fe20000400000 */
[----:B------:R-:W-:Y:S01]  /*2ba0*/  FMUL R17, R17, 1.4426950216293334961 ;  /* 0x3fb8aa3b11117820 */ /* 0x000fe20000400000 */
[----:B------:R-:W-:Y:S01]  /*2bb0*/  FMUL R18, R18, 1.4426950216293334961 ;  /* 0x3fb8aa3b12127820 */ /* 0x000fe20000400000 */
[----:B------:R-:W-:Y:S01]  /*2bc0*/  FMUL R19, R19, 1.4426950216293334961 ;  /* 0x3fb8aa3b13137820 */ /* 0x000fe20000400000 */
[----:B------:R-:W0:Y:S01]  /*2bd0*/  MUFU.EX2 R11, R11 ;  /* 0x0000000b000b7308 */ /* 0x000e220000000800 */
[----:B--2---:R-:W-:Y:S01]  /*2be0*/  FADD R205, R9, R200 ;  /* 0x000000c809cd7221 */ /* 0x004fe20000000000 */
[----:B------:R-:W-:Y:S01]  /*2bf0*/  FMUL R20, R20, 1.4426950216293334961 ;  /* 0x3fb8aa3b14147820 */ /* 0x000fe20000400000 */
[----:B------:R-:W-:Y:S01]  /*2c00*/  FMUL R21, R21, 1.4426950216293334961 ;  /* 0x3fb8aa3b15157820 */ /* 0x000fe20000400000 */
[----:B------:R-:W-:Y:S01]  /*2c10*/  FMUL R22, R22, 1.4426950216293334961 ;  /* 0x3fb8aa3b16167820 */ /* 0x000fe20000400000 */
[----:B------:R-:W-:Y:S01]  /*2c20*/  FMUL R23, R23, 1.4426950216293334961 ;  /* 0x3fb8aa3b17177820 */ /* 0x000fe20000400000 */
[----:B------:R-:W-:Y:S01]  /*2c30*/  FMUL R24, R24, 1.4426950216293334961 ;  /* 0x3fb8aa3b18187820 */ /* 0x000fe20000400000 */
[----:B------:R-:W-:Y:S01]  /*2c40*/  FMUL R25, R25, 1.4426950216293334961 ;  /* 0x3fb8aa3b19197820 */ /* 0x000fe20000400000 */
[----:B------:R-:W2:Y:S01]  /*2c50*/  MUFU.EX2 R12, R12 ;  /* 0x0000000c000c7308 */ /* 0x000ea20000000800 */
[----:B---3--:R-:W-:Y:S01]  /*2c60*/  FADD R200, R10, R205 ;  /* 0x000000cd0ac87221 */ /* 0x008fe20000000000 */
[----:B------:R-:W-:Y:S01]  /*2c70*/  LEA R74, P4, R39, R54, 0x1 ;  /* 0x00000036274a7211 */ /* 0x000fe200078808ff */
[----:B------:R-:W-:Y:S01]  /*2c80*/  FMUL R26, R26, 1.4426950216293334961 ;  /* 0x3fb8aa3b1a1a7820 */ /* 0x000fe20000400000 */
[----:B------:R-:W-:Y:S01]  /*2c90*/  LEA R38, R52, R43, 0x1 ;  /* 0x0000002b34267211 */ /* 0x000fe200078e08ff */
[--C-:B------:R-:W-:Y:S01]  /*2ca0*/  FFMA R27, R27, UR17, -R139.reuse ;  /* 0x000000111b1b7c23 */ /* 0x100fe2000800088b */
[----:B------:R-:W-:Y:S01]  /*2cb0*/  LEA.HI.X.SX32 R75, R39, R172, 0x1, P4 ;  /* 0x000000ac274b7211 */ /* 0x000fe200020f0eff */
[----:B------:R-:W-:Y:S01]  /*2cc0*/  FFMA R28, R28, UR17, -R139 ;  /* 0x000000111c1c7c23 */ /* 0x000fe2000800088b */
[----:B------:R-:W3:Y:S01]  /*2cd0*/  MUFU.EX2 R13, R13 ;  /* 0x0000000d000d7308 */ /* 0x000ee20000000800 */
[----:B0-----:R-:W-:Y:S01]  /*2ce0*/  FADD R205, R11, R200 ;  /* 0x000000c80bcd7221 */ /* 0x001fe20000000000 */
[----:B------:R-:W-:Y:S01]  /*2cf0*/  LEA R70, P6, R41, R54, 0x1 ;  /* 0x0000003629467211 */ /* 0x000fe200078c08ff */
[----:B------:R-:W-:-:S02]  /*2d00*/  IMAD R39, R52, 0x2, R38 ;  /* 0x0000000234277824 */ /* 0x000fc400078e0226 */
[--C-:B------:R-:W-:Y:S01]  /*2d10*/  FFMA R29, R29, UR17, -R139.reuse ;  /* 0x000000111d1d7c23 */ /* 0x100fe2000800088b */
[--C-:B------:R-:W-:Y:S01]  /*2d20*/  FFMA R30, R30, UR17, -R139.reuse ;  /* 0x000000111e1e7c23 */ /* 0x100fe2000800088b */
[----:B------:R-:W-:Y:S01]  /*2d30*/  FFMA R31, R31, UR17, -R139 ;  /* 0x000000111f1f7c23 */ /* 0x000fe2000800088b */
[----:B------:R-:W-:Y:S01]  /*2d40*/  LEA.HI.X.SX32 R85, R45, R172, 0x1, P5 ;  /* 0x000000ac2d557211 */ /* 0x000fe200028f0eff */
[----:B------:R-:W0:Y:S01]  /*2d50*/  MUFU.EX2 R14, R14 ;  /* 0x0000000e000e7308 */ /* 0x000e220000000800 */
[----:B--2---:R-:W-:Y:S01]  /*2d60*/  FADD R200, R12, R205 ;  /* 0x000000cd0cc87221 */ /* 0x004fe20000000000 */
[--C-:B------:R-:W-:Y:S01]  /*2d70*/  FFMA R32, R32, UR17, -R139.reuse ;  /* 0x0000001120207c23 */ /* 0x100fe2000800088b */
[--C-:B------:R-:W-:Y:S01]  /*2d80*/  FFMA R33, R33, UR17, -R139.reuse ;  /* 0x0000001121217c23 */ /* 0x100fe2000800088b */
[--C-:B------:R-:W-:Y:S01]  /*2d90*/  FFMA R34, R34, UR17, -R139.reuse ;  /* 0x0000001122227c23 */ /* 0x100fe2000800088b */
[----:B------:R-:W-:Y:S01]  /*2da0*/  FFMA R35, R35, UR17, -R139 ;  /* 0x0000001123237c23 */ /* 0x000fe2000800088b */
[----:B------:R-:W-:Y:S01]  /*2db0*/  F2FP.F16.F32.PACK_AB R4, R5, R4 ;  /* 0x000000040504723e */ /* 0x000fe200000000ff */
[----:B------:R2:W5:Y:S01]  /*2dc0*/  @P2 LDG.E.U16 R138, desc[UR28][R102.64] ;  /* 0x0000001c668a2981 */ /* 0x000562000c1e1500 */
[----:B------:R-:W4:Y:S01]  /*2dd0*/  MUFU.EX2 R15, R15 ;  /* 0x0000000f000f7308 */ /* 0x000f220000000800 */
[----:B---3--:R-:W-:Y:S01]  /*2de0*/  FADD R205, R13, R200 ;  /* 0x000000c80dcd7221 */ /* 0x008fe20000000000 */
[----:B------:R-:W-:Y:S01]  /*2df0*/  PRMT R179, RZ, 0x7610, R179 ;  /* 0x00007610ffb37816 */ /* 0x000fe200000000b3 */
[----:B------:R2:W5:Y:S01]  /*2e00*/  @P2 LDG.E.U16 R160, desc[UR28][R94.64] ;  /* 0x0000001c5ea02981 */ /* 0x000562000c1e1500 */
[----:B------:R-:W-:-:S02]  /*2e10*/  PRMT R181, RZ, 0x7610, R181 ;  /* 0x00007610ffb57816 */ /* 0x000fc400000000b5 */
[----:B------:R-:W-:Y:S01]  /*2e20*/  PRMT R183, RZ, 0x7610, R183 ;  /* 0x00007610ffb77816 */ /* 0x000fe200000000b7 */
[----:B------:R2:W5:Y:S01]  /*2e30*/  @P2 LDG.E.U16 R170, desc[UR28][R86.64] ;  /* 0x0000001c56aa2981 */ /* 0x000562000c1e1500 */
[----:B------:R-:W3:Y:S01]  /*2e40*/  MUFU.EX2 R16, R16 ;  /* 0x0000001000107308 */ /* 0x000ee20000000800 */
[----:B0-----:R-:W-:Y:S01]  /*2e50*/  FADD R200, R14, R205 ;  /* 0x000000cd0ec87221 */ /* 0x001fe20000000000 */
[----:B------:R-:W-:Y:S01]  /*2e60*/  PRMT R185, RZ, 0x7610, R185 ;  /* 0x00007610ffb97816 */ /* 0x000fe200000000b9 */
[----:B------:R2:W5:Y:S01]  /*2e70*/  @P2 LDG.E.U16 R171, desc[UR28][R100.64] ;  /* 0x0000001c64ab2981 */ /* 0x000562000c1e1500 */
[----:B------:R-:W-:Y:S02]  /*2e80*/  PRMT R187, RZ, 0x7610, R187 ;  /* 0x00007610ffbb7816 */ /* 0x000fe400000000bb */
[----:B------:R-:W-:Y:S01]  /*2e90*/  PRMT R184, RZ, 0x7610, R184 ;  /* 0x00007610ffb87816 */ /* 0x000fe200000000b8 */
[----:B------:R2:W5:Y:S01]  /*2ea0*/  @P2 LDG.E.U16 R173, desc[UR28][R92.64] ;  /* 0x0000001c5cad2981 */ /* 0x000562000c1e1500 */
[----:B------:R-:W0:Y:S01]  /*2eb0*/  MUFU.EX2 R17, R17 ;  /* 0x0000001100117308 */ /* 0x000e220000000800 */
[----:B----4-:R-:W-:Y:S01]  /*2ec0*/  FADD R205, R15, R200 ;  /* 0x000000c80fcd7221 */ /* 0x010fe20000000000 */
[----:B------:R-:W-:-:S02]  /*2ed0*/  PRMT R186, RZ, 0x7610, R186 ;  /* 0x00007610ffba7816 */ /* 0x000fc400000000ba */
[----:B------:R-:W-:Y:S02]  /*2ee0*/  PRMT R188, RZ, 0x7610, R188 ;  /* 0x00007610ffbc7816 */ /* 0x000fe400000000bc */
[----:B------:R-:W-:Y:S02]  /*2ef0*/  PRMT R190, RZ, 0x7610, R190 ;  /* 0x00007610ffbe7816 */ /* 0x000fe400000000be */
[----:B------:R-:W4:Y:S01]  /*2f00*/  MUFU.EX2 R18, R18 ;  /* 0x0000001200127308 */ /* 0x000f220000000800 */
[----:B---3--:R-:W-:Y:S01]  /*2f10*/  FADD R200, R16, R205 ;  /* 0x000000cd10c87221 */ /* 0x008fe20000000000 */
[----:B------:R-:W-:Y:S02]  /*2f20*/  PRMT R192, RZ, 0x7610, R192 ;  /* 0x00007610ffc07816 */ /* 0x000fe400000000c0 */
[----:B------:R-:W-:Y:S02]  /*2f30*/  PRMT R194, RZ, 0x7610, R194 ;  /* 0x00007610ffc27816 */ /* 0x000fe400000000c2 */
[----:B------:R-:W-:-:S02]  /*2f40*/  PRMT R196, RZ, 0x7610, R196 ;  /* 0x00007610ffc47816 */ /* 0x000fc400000000c4 */
[----:B------:R-:W3:Y:S01]  /*2f50*/  MUFU.EX2 R19, R19 ;  /* 0x0000001300137308 */ /* 0x000ee20000000800 */
[----:B0-----:R-:W-:Y:S01]  /*2f60*/  FADD R205, R17, R200 ;  /* 0x000000c811cd7221 */ /* 0x001fe20000000000 */
[----:B------:R-:W-:Y:S02]  /*2f70*/  PRMT R198, RZ, 0x7610, R198 ;  /* 0x00007610ffc67816 */ /* 0x000fe400000000c6 */
[----:B------:R-:W-:Y:S02]  /*2f80*/  PRMT R189, RZ, 0x7610, R189 ;  /* 0x00007610ffbd7816 */ /* 0x000fe400000000bd */
[----:B------:R-:W-:Y:S02]  /*2f90*/  PRMT R191, RZ, 0x7610, R191 ;  /* 0x00007610ffbf7816 */ /* 0x000fe400000000bf */
        /* <DEDUP_REMOVED lines=11> */
[----:B0-----:R-:W-:-:S07]  /*3050*/  FADD R200, R20, R205 ;  /* 0x000000cd14c87221 */ /* 0x001fce0000000000 */
[----:B------:R-:W0:Y:S01]  /*3060*/  MUFU.EX2 R23, R23 ;  /* 0x0000001700177308 */ /* 0x000e220000000800 */
[----:B----4-:R-:W-:Y:S01]  /*3070*/  FADD R205, R21, R200 ;  /* 0x000000c815cd7221 */ /* 0x010fe20000000000 */
[----:B------:R-:W-:Y:S01]  /*3080*/  FMUL R27, R27, 1.4426950216293334961 ;  /* 0x3fb8aa3b1b1b7820 */ /* 0x000fe20000400000 */
[----:B------:R-:W-:-:S05]  /*3090*/  LEA.HI.X.SX32 R71, R41, R172, 0x1, P6 ;  /* 0x000000ac29477211 */ /* 0x000fca00030f0eff */
[----:B------:R-:W4:Y:S01]  /*30a0*/  MUFU.EX2 R24, R24 ;  /* 0x0000001800187308 */ /* 0x000f220000000800 */
[----:B---3--:R-:W-:Y:S01]  /*30b0*/  FADD R200, R22, R205 ;  /* 0x000000cd16c87221 */ /* 0x008fe20000000000 */
[----:B------:R-:W-:Y:S01]  /*30c0*/  FMUL R28, R28, 1.4426950216293334961 ;  /* 0x3fb8aa3b1c1c7820 */ /* 0x000fe20000400000 */
[----:B------:R-:W-:-:S05]  /*30d0*/  LEA R41, R52, R39, 0x1 ;  /* 0x0000002734297211 */ /* 0x000fca00078e08ff */
[----:B------:R-:W3:Y:S01]  /*30e0*/  MUFU.EX2 R25, R25 ;  /* 0x0000001900197308 */ /* 0x000ee20000000800 */
[----:B0-----:R-:W-:Y:S01]  /*30f0*/  FADD R205, R23, R200 ;  /* 0x000000c817cd7221 */ /* 0x001fe20000000000 */
[----:B------:R-:W-:Y:S01]  /*3100*/  FMUL R29, R29, 1.4426950216293334961 ;  /* 0x3fb8aa3b1d1d7820 */ /* 0x000fe20000400000 */
[----:B------:R-:W-:-:S05]  /*3110*/  IMAD R44, R52, 0x2, R41 ;  /* 0x00000002342c7824 */ /* 0x000fca00078e0229 */
[----:B------:R-:W0:Y:S01]  /*3120*/  MUFU.EX2 R26, R26 ;  /* 0x0000001a001a7308 */ /* 0x000e220000000800 */
[----:B----4-:R-:W-:Y:S01]  /*3130*/  FADD R200, R24, R205 ;  /* 0x000000cd18c87221 */ /* 0x010fe20000000000 */
[----:B------:R-:W-:Y:S01]  /*3140*/  FMUL R30, R30, 1.4426950216293334961 ;  /* 0x3fb8aa3b1e1e7820 */ /* 0x000fe20000400000 */
[----:B------:R-:W-:Y:S01]  /*3150*/  LEA R78, P5, R48, R54, 0x1 ;  /* 0x00000036304e7211 */ /* 0x000fe200078a08ff */
[----:B------:R-:W-:Y:S01]  /*3160*/  FMUL R31, R31, 1.4426950216293334961 ;  /* 0x3fb8aa3b1f1f7820 */ /* 0x000fe20000400000 */
[----:B------:R-:W-:Y:S01]  /*3170*/  LEA R45, R52, R44, 0x1 ;  /* 0x0000002c342d7211 */ /* 0x000fe200078e08ff */
[----:B------:R-:W-:Y:S01]  /*3180*/  FMUL R32, R32, 1.4426950216293334961 ;  /* 0x3fb8aa3b20207820 */ /* 0x000fe20000400000 */
[----:B------:R-:W-:Y:S01]  /*3190*/  LEA.HI.X.SX32 R79, R48, R172, 0x1, P5 ;  /* 0x000000ac304f7211 */ /* 0x000fe200028f0eff */
[----:B------:R-:W4:Y:S01]  /*31a0*/  MUFU.EX2 R27, R27 ;  /* 0x0000001b001b7308 */ /* 0x000f220000000800 */
[----:B---3--:R-:W-:Y:S01]  /*31b0*/  FADD R205, R25, R200 ;  /* 0x000000c819cd7221 */ /* 0x008fe20000000000 */
[----:B------:R-:W-:Y:S01]  /*31c0*/  LEA R72, P5, R40, R54, 0x1 ;  /* 0x0000003628487211 */ /* 0x000fe200078a08ff */
[----:B------:R-:W-:-:S02]  /*31d0*/  IMAD R47, R52, 0x2, R45 ;  /* 0x00000002342f7824 */ /* 0x000fc400078e022d */
[----:B------:R-:W-:Y:S01]  /*31e0*/  FMUL R33, R33, 1.4426950216293334961 ;  /* 0x3fb8aa3b21217820 */ /* 0x000fe20000400000 */
[----:B------:R-:W-:Y:S01]  /*31f0*/  LEA R68, P4, R36, R54, 0x1 ;  /* 0x0000003624447211 */ /* 0x000fe200078808ff */
[----:B------:R-:W-:Y:S01]  /*3200*/  FMUL R34, R34, 1.4426950216293334961 ;  /* 0x3fb8aa3b22227820 */ /* 0x000fe20000400000 */
[----:B------:R-:W-:Y:S01]  /*3210*/  LEA.HI.X.SX32 R73, R40, R172, 0x1, P5 ;  /* 0x000000ac28497211 */ /* 0x000fe200028f0eff */
[----:B------:R-:W3:Y:S01]  /*3220*/  MUFU.EX2 R28, R28 ;  /* 0x0000001c001c7308 */ /* 0x000ee20000000800 */
[----:B0-----:R-:W-:Y:S01]  /*3230*/  FADD R200, R26, R205 ;  /* 0x000000cd1ac87221 */ /* 0x001fe20000000000 */
[-C--:B------:R-:W-:Y:S01]  /*3240*/  LEA R66, P5, R37, R54.reuse, 0x1 ;  /* 0x0000003625427211 */ /* 0x080fe200078a08ff */
[----:B------:R-:W-:Y:S01]  /*3250*/  FMUL R35, R35, 1.4426950216293334961 ;  /* 0x3fb8aa3b23237820 */ /* 0x000fe20000400000 */
[----:B------:R-:W-:Y:S01]  /*3260*/  LEA R49, R52, R47, 0x1 ;  /* 0x0000002f34317211 */ /* 0x000fe200078e08ff */
[----:B------:R2:W5:Y:S01]  /*3270*/  @P2 LDG.E.U16 R176, desc[UR28][R70.64] ;  /* 0x0000001c46b02981 */ /* 0x000562000c1e1500 */
[----:B------:R-:W-:-:S02]  /*3280*/  LEA R64, P6, R42, R54, 0x1 ;  /* 0x000000362a407211 */ /* 0x000fc400078c08ff */
[----:B------:R-:W0:Y:S01]  /*3290*/  MUFU.EX2 R29, R29 ;  /* 0x0000001d001d7308 */ /* 0x000e220000000800 */
[----:B----4-:R-:W-:Y:S01]  /*32a0*/  FADD R205, R27, R200 ;  /* 0x000000c81bcd7221 */ /* 0x010fe20000000000 */
[-C--:B------:R-:W-:Y:S01]  /*32b0*/  LEA.HI.X.SX32 R69, R36, R172.reuse, 0x1, P4 ;  /* 0x000000ac24457211 */ /* 0x080fe200020f0eff */
[----:B------:R-:W-:Y:S01]  /*32c0*/  IMAD R50, R52, 0x2, R49 ;  /* 0x0000000234327824 */ /* 0x000fe200078e0231 */
[----:B------:R-:W-:Y:S01]  /*32d0*/  LEA.HI.X.SX32 R67, R37, R172, 0x1, P5 ;  /* 0x000000ac25437211 */ /* 0x000fe200028f0eff */
[----:B------:R2:W5:Y:S01]  /*32e0*/  @P2 LDG.E.U16 R177, desc[UR28][R84.64] ;  /* 0x0000001c54b12981 */ /* 0x000562000c1e1500 */
[-C--:B------:R-:W-:Y:S02]  /*32f0*/  LEA R62, P4, R43, R54.reuse, 0x1 ;  /* 0x000000362b3e7211 */ /* 0x080fe400078808ff */
[----:B------:R-:W4:Y:S01]  /*3300*/  MUFU.EX2 R30, R30 ;  /* 0x0000001e001e7308 */ /* 0x000f220000000800 */
[----:B---3--:R-:W-:Y:S01]  /*3310*/  FADD R200, R28, R205 ;  /* 0x000000cd1cc87221 */ /* 0x008fe20000000000 */
[----:B------:R-:W-:Y:S01]  /*3320*/  LEA R60, P5, R38, R54, 0x1 ;  /* 0x00000036263c7211 */ /* 0x000fe200078a08ff */
[----:B------:R2:W5:Y:S01]  /*3330*/  @P2 LDG.E.U16 R179, desc[UR28][R76.64] ;  /* 0x0000001c4cb32981 */ /* 0x000562000c1e1500 */
[----:B------:R-:W-:-:S02]  /*3340*/  LEA.HI.X.SX32 R65, R42, R172, 0x1, P6 ;  /* 0x000000ac2a417211 */ /* 0x000fc400030f0eff */
[----:B------:R-:W-:Y:S01]  /*3350*/  LEA R36, P6, R39, R54, 0x1 ;  /* 0x0000003627247211 */ /* 0x000fe200078c08ff */
[----:B------:R2:W5:Y:S01]  /*3360*/  @P2 LDG.E.U16 R181, desc[UR28][R68.64] ;  /* 0x0000001c44b52981 */ /* 0x000562000c1e1500 */
[----:B------:R-:W3:Y:S01]  /*3370*/  MUFU.EX2 R31, R31 ;  /* 0x0000001f001f7308 */ /* 0x000ee20000000800 */
[----:B0-----:R-:W-:Y:S01]  /*3380*/  FADD R205, R29, R200 ;  /* 0x000000c81dcd7221 */ /* 0x001fe20000000000 */
[-C--:B------:R-:W-:Y:S01]  /*3390*/  LEA.HI.X.SX32 R63, R43, R172.reuse, 0x1, P4 ;  /* 0x000000ac2b3f7211 */ /* 0x080fe200020f0eff */
[----:B------:R2:W5:Y:S01]  /*33a0*/  @P2 LDG.E.U16 R184, desc[UR28][R98.64] ;  /* 0x0000001c62b82981 */ /* 0x000562000c1e1500 */
[----:B------:R-:W-:Y:S02]  /*33b0*/  LEA.HI.X.SX32 R61, R38, R172, 0x1, P5 ;  /* 0x000000ac263d7211 */ /* 0x000fe400028f0eff */
[----:B------:R-:W-:Y:S01]  /*33c0*/  LEA R38, P4, R41, R54, 0x1 ;  /* 0x0000003629267211 */ /* 0x000fe200078808ff */
[----:B------:R2:W5:Y:S01]  /*33d0*/  @P2 LDG.E.U16 R178, desc[UR28][R62.64] ;  /* 0x0000001c3eb22981 */ /* 0x000562000c1e1500 */
[----:B------:R-:W0:Y:S01]  /*33e0*/  MUFU.EX2 R32, R32 ;  /* 0x0000002000207308 */ /* 0x000e220000000800 */
[----:B------:R-:W-:Y:S01]  /*33f0*/  LEA R51, R52, R50, 0x1 ;  /* 0x0000003234337211 */ /* 0x000fe200078e08ff */
[----:B----4-:R-:W-:Y:S01]  /*3400*/  FADD R200, R30, R205 ;  /* 0x000000cd1ec87221 */ /* 0x010fe20000000000 */
[----:B------:R-:W-:Y:S01]  /*3410*/  LEA R40, P5, R44, R54, 0x1 ;  /* 0x000000362c287211 */ /* 0x000fe200078a08ff */
[----:B------:R2:W5:Y:S01]  /*3420*/  @P2 LDG.E.U16 R183, desc[UR28][R60.64] ;  /* 0x0000001c3cb72981 */ /* 0x000562000c1e1500 */
[----:B------:R-:W-:Y:S01]  /*3430*/  LEA.HI.X.SX32 R37, R39, R172, 0x1, P6 ;  /* 0x000000ac27257211 */ /* 0x000fe200030f0eff */
[----:B------:R-:W-:Y:S01]  /*3440*/  IMAD R53, R52, 0x2, R51 ;  /* 0x0000000234357824 */ /* 0x000fe200078e0233 */
[----:B------:R-:W-:Y:S01]  /*3450*/  LEA R42, P6, R45, R54, 0x1 ;  /* 0x000000362d2a7211 */ /* 0x000fe200078c08ff */
[----:B------:R-:W4:Y:S01]  /*3460*/  MUFU.EX2 R33, R33 ;  /* 0x0000002100217308 */ /* 0x000f220000000800 */
[-C--:B------:R-:W-:Y:S01]  /*3470*/  LEA.HI.X.SX32 R39, R41, R172.reuse, 0x1, P4 ;  /* 0x000000ac29277211 */ /* 0x080fe200020f0eff */
[----:B---3--:R-:W-:Y:S01]  /*3480*/  FADD R205, R31, R200 ;  /* 0x000000c81fcd7221 */ /* 0x008fe20000000000 */
[----:B------:R-:W-:Y:S01]  /*3490*/  LEA.HI.X.SX32 R41, R44, R172, 0x1, P5 ;  /* 0x000000ac2c297211 */ /* 0x000fe200028f0eff */
[----:B------:R2:W5:Y:S01]  /*34a0*/  @P2 LDG.E.U16 R186, desc[UR28][R90.64] ;  /* 0x0000001c5aba2981 */ /* 0x000562000c1e1500 */
[----:B------:R-:W-:-:S02]  /*34b0*/  LEA R44, P4, R47, R54, 0x1 ;  /* 0x000000362f2c7211 */ /* 0x000fc400078808ff */
[----:B------:R-:W-:Y:S01]  /*34c0*/  LEA.HI.X.SX32 R43, R45, R172, 0x1, P6 ;  /* 0x000000ac2d2b7211 */ /* 0x000fe200030f0eff */
[----:B------:R-:W3:Y:S01]  /*34d0*/  MUFU.EX2 R34, R34 ;  /* 0x0000002200227308 */ /* 0x000ee20000000800 */
[-C--:B------:R-:W-:Y:S01]  /*34e0*/  LEA R46, P5, R49, R54.reuse, 0x1 ;  /* 0x00000036312e7211 */ /* 0x080fe200078a08ff */
[----:B0-----:R-:W-:Y:S01]  /*34f0*/  FADD R200, R32, R205 ;  /* 0x000000cd20c87221 */ /* 0x001fe20000000000 */
[----:B------:R-:W-:Y:S01]  /*3500*/  LEA R48, P6, R50, R54, 0x1 ;  /* 0x0000003632307211 */ /* 0x000fe200078c08ff */
[----:B------:R2:W5:Y:S01]  /*3510*/  @P2 LDG.E.U16 R180, desc[UR28][R40.64] ;  /* 0x0000001c28b42981 */ /* 0x000562000c1e1500 */
[----:B------:R-:W-:Y:S02]  /*3520*/  F2FP.F16.F32.PACK_AB R5, R7, R6 ;  /* 0x000000060705723e */ /* 0x000fe400000000ff */
[----:B------:R-:W-:Y:S01]  /*3530*/  LEA.HI.X.SX32 R45, R47, R172, 0x1, P4 ;  /* 0x000000ac2f2d7211 */ /* 0x000fe200020f0eff */
[----:B------:R-:W0:Y:S01]  /*3540*/  MUFU.EX2 R35, R35 ;  /* 0x0000002300237308 */ /* 0x000e220000000800 */
[----:B------:R-:W-:Y:S01]  /*3550*/  LEA R55, R52, R53, 0x1 ;  /* 0x0000003534377211 */ /* 0x000fe200078e08ff */
[----:B------:R2:W5:Y:S01]  /*3560*/  @P2 LDG.E.U16 R185, desc[UR28][R42.64] ;  /* 0x0000001c2ab92981 */ /* 0x000562000c1e1500 */
[----:B------:R-:W-:-:S02]  /*3570*/  F2FP.F16.F32.PACK_AB R6, R9, R8 ;  /* 0x000000080906723e */ /* 0x000fc400000000ff */
[----:B------:R-:W-:Y:S01]  /*3580*/  LEA.HI.X.SX32 R47, R49, R172, 0x1, P5 ;  /* 0x000000ac312f7211 */ /* 0x000fe200028f0eff */
[----:B------:R2:W5:Y:S01]  /*3590*/  @P2 LDG.E.U16 R188, desc[UR28][R82.64] ;  /* 0x0000001c52bc2981 */ /* 0x000562000c1e1500 */
[----:B------:R-:W-:Y:S01]  /*35a0*/  F2FP.F16.F32.PACK_AB R8, R13, R12 ;  /* 0x0000000c0d08723e */ /* 0x000fe200000000ff */
[----:B----4-:R-:W-:Y:S01]  /*35b0*/  FADD R13, R33, R200 ;  /* 0x000000c8210d7221 */ /* 0x010fe20000000000 */
[----:B------:R-:W-:Y:S01]  /*35c0*/  LEA.HI.X.SX32 R49, R50, R172, 0x1, P6 ;  /* 0x000000ac32317211 */ /* 0x000fe200030f0eff */
[----:B------:R2:W5:Y:S01]  /*35d0*/  @P2 LDG.E.U16 R190, desc[UR28][R74.64] ;  /* 0x0000001c4abe2981 */ /* 0x000562000c1e1500 */
[-C--:B------:R-:W-:Y:S02]  /*35e0*/  LEA R50, P4, R51, R54.reuse, 0x1 ;  /* 0x0000003633327211 */ /* 0x080fe400078808ff */
[-C--:B------:R-:W-:Y:S01]  /*35f0*/  LEA R52, P5, R53, R54.reuse, 0x1 ;  /* 0x0000003635347211 */ /* 0x080fe200078a08ff */
[----:B---3--:R-:W-:Y:S01]  /*3600*/  FADD R200, R34, R13 ;  /* 0x0000000d22c87221 */ /* 0x008fe20000000000 */
[----:B------:R-:W-:Y:S01]  /*3610*/  LEA R54, P6, R55, R54, 0x1 ;  /* 0x0000003637367211 */ /* 0x000fe200078c08ff */
[----:B------:R2:W5:Y:S01]  /*3620*/  @P2 LDG.E.U16 R182, desc[UR28][R48.64] ;  /* 0x0000001c30b62981 */ /* 0x000562000c1e1500 */
[----:B------:R-:W-:-:S02]  /*3630*/  LEA.HI.X.SX32 R51, R51, R172, 0x1, P4 ;  /* 0x000000ac33337211 */ /* 0x000fc400020f0eff */
[-C--:B------:R-:W-:Y:S01]  /*3640*/  LEA.HI.X.SX32 R53, R53, R172.reuse, 0x1, P5 ;  /* 0x000000ac35357211 */ /* 0x080fe200028f0eff */
[----:B------:R2:W5:Y:S01]  /*3650*/  @P2 LDG.E.U16 R192, desc[UR28][R66.64] ;  /* 0x0000001c42c02981 */ /* 0x000562000c1e1500 */
[----:B------:R-:W-:Y:S01]  /*3660*/  LEA.HI.X.SX32 R55, R55, R172, 0x1, P6 ;  /* 0x000000ac37377211 */ /* 0x000fe200030f0eff */
[----:B0-----:R-:W-:Y:S01]  /*3670*/  FADD R200, R35, R200 ;  /* 0x000000c823c87221 */ /* 0x001fe20000000000 */
[----:B------:R-:W-:Y:S01]  /*3680*/  PRMT R172, RZ, 0x7610, R172 ;  /* 0x00007610ffac7816 */ /* 0x000fe200000000ac */
[----:B------:R2:W5:Y:S01]  /*3690*/  @P2 LDG.E.U16 R187, desc[UR28][R50.64] ;  /* 0x0000001c32bb2981 */ /* 0x000562000c1e1500 */
[----:B------:R-:W-:-:S03]  /*36a0*/  F2FP.F16.F32.PACK_AB R7, R11, R10 ;  /* 0x0000000a0b07723e */ /* 0x000fc600000000ff */
        /* <DEDUP_REMOVED lines=22> */
[----:B------:R2:W5:Y:S04]  /*3810*/  @P2 LDG.E.U16 R203, desc[UR28][R54.64] ;  /* 0x0000001c36cb2981 */ /* 0x000568000c1e1500 */
[----:B------:R2:W0:Y:S01]  /*3820*/  SHFL.BFLY PT, R205, R200, 0x10, 0x1f ;  /* 0x0e001f00c8cd7f89 */ /* 0x00042200000e0000 */
[----:B-1----:R-:W-:Y:S05]  /*3830*/  @!P2 BRA `(.L_x_9) ;  /* 0x000000000008a947 */ /* 0x002fea0003800000 */
[----:B------:R1:W-:Y:S01]  /*3840*/  STTM.16dp32bit_t0_t15.x16 tmem[UR14+0x40], R4 ;  /* 0x00004004000079ed */ /* 0x0003e20008a0000e */
[----:B------:R1:W-:Y:S02]  /*3850*/  STTM.16dp32bit_t16_t31.x16 tmem[UR14+0x50], R4 ;  /* 0x00005004000079ed */ /* 0x0003e40008a2000e */
.L_x_9:
[----:B-----5:R3:W-:Y:S01]  /*3860*/  STS.U16 [R59+UR10+0x2000], R138 ;  /* 0x0020008a3b007988 */ /* 0x0207e2000800040a */
[----:B-1----:R-:W-:Y:S01]  /*3870*/  FADD R4, -R139, -INF ;  /* 0xff8000008b047421 */ /* 0x002fe20000000100 */
[----:B------:R-:W-:Y:S02]  /*3880*/  UIADD3 UR15, UPT, UPT, UR15, -0x40, URZ ;  /* 0xffffffc00f0f7890 */ /* 0x000fe4000fffe0ff */
[----:B------:R1:W-:Y:S04]  /*3890*/  STS.U16 [R59+UR10+0x2400], R160 ;  /* 0x002400a03b007988 */ /* 0x0003e8000800040a */
[----:B------:R1:W-:Y:S01]  /*38a0*/  STS.U16 [R59+UR10+0x2800], R170 ;  /* 0x002800aa3b007988 */ /* 0x0003e2000800040a */
[----:B---3--:R-:W-:-:S03]  /*38b0*/  FMUL R138, R4, 1.4426950216293334961 ;  /* 0x3fb8aa3b048a7820 */ /* 0x008fc60000400000 */
[----:B------:R1:W-:Y:S04]  /*38c0*/  STS.U16 [R59+UR10+0x2c00], R172 ;  /* 0x002c00ac3b007988 */ /* 0x0003e8000800040a */
[----:B------:R1:W-:Y:S01]  /*38d0*/  STS.U16 [R59+UR10+0x3000], R176 ;  /* 0x003000b03b007988 */ /* 0x0003e2000800040a */
[----:B------:R-:W3:Y:S03]  /*38e0*/  MUFU.EX2 R138, R138 ;  /* 0x0000008a008a7308 */ /* 0x000ee60000000800 */
        /* <DEDUP_REMOVED lines=27> */
[----:B------:R-:W4:Y:S02]  /*3aa0*/  FENCE.VIEW.ASYNC.T ;  /* 0x00000000000073c6 */ /* 0x000f240000000200 */
[----:B----4-:R-:W-:Y:S06]  /*3ab0*/  BAR.SYNC.DEFER_BLOCKING 0x0 ;  /* 0x0000000000007b1d */ /* 0x010fec0000010000 */
[----:B------:R-:W4:Y:S01]  /*3ac0*/  LDTM.16dp32bit_t0_t15.x32 R4, tmem[UR14] ;  /* 0x0000000e000479ee */ /* 0x000f220008a80000 */
[----:B------:R-:W2:Y:S01]  /*3ad0*/  LDTM.16dp32bit_t16_t31.x32 R4, tmem[UR14+0x20] ;  /* 0x0000200e000479ee */ /* 0x000ea20008aa0000 */
[----:B------:R-:W-:Y:S01]  /*3ae0*/  NOP ;  /* 0x0000000000007918 */ /* 0x000fe20000000000 */
[----:B-1-3--:R-:W-:Y:S05]  /*3af0*/  @!P2 BRA `(.L_x_10) ;  /* 0x000000000088a947 */ /* 0x00afea0003800000 */
[C---:B--2-4-:R-:W-:Y:S01]  /*3b00*/  FMUL R4, R138.reuse, R4 ;  /* 0x000000048a047220 */ /* 0x054fe20000400000 */
[C---:B------:R-:W-:Y:S01]  /*3b10*/  FMUL R5, R138.reuse, R5 ;  /* 0x000000058a057220 */ /* 0x040fe20000400000 */
        /* <DEDUP_REMOVED lines=29> */
[----:B------:R-:W-:-:S04]  /*3cf0*/  FMUL R35, R138, R35 ;  /* 0x000000238a237220 */ /* 0x000fc80000400000 */
[----:B------:R1:W-:Y:S01]  /*3d00*/  STTM.16dp32bit_t0_t15.x32 tmem[UR14], R4 ;  /* 0x00000004000079ed */ /* 0x0003e20008a8000e */
[----:B------:R1:W-:Y:S02]  /*3d10*/  STTM.16dp32bit_t16_t31.x32 tmem[UR14+0x20], R4 ;  /* 0x00002004000079ed */ /* 0x0003e40008aa000e */
.L_x_10:
[----:B--2---:R-:W2:Y:S02]  /*3d20*/  FENCE.VIEW.ASYNC.T ;  /* 0x00000000000073c6 */ /* 0x004ea40000000200 */
[----:B--2---:R-:W-:Y:S01]  /*3d30*/  BAR.SYNC.DEFER_BLOCKING 0x0 ;  /* 0x0000000000007b1d */ /* 0x004fe20000010000 */
[----:B0-----:R-:W-:Y:S01]  /*3d40*/  FADD R205, R200, R205 ;  /* 0x000000cdc8cd7221 */ /* 0x001fe20000000000 */
[----:B------:R-:W-:Y:S02]  /*3d50*/  UISETP.GE.AND UP1, UPT, UR15, 0x1, UPT ;  /* 0x000000010f00788c */ /* 0x000fe4000bf26270 */
[----:B------:R-:W-:Y:S01]  /*3d60*/  UIADD3 UR20, UPT, UPT, UR11, 0x40, URZ ;  /* 0x000000400b147890 */ /* 0x000fe2000fffe0ff */
[----:B------:R-:W-:Y:S01]  /*3d70*/  FADD R205, R138, R205 ;  /* 0x000000cd8acd7221 */ /* 0x000fe20000000000 */
[----:B------:R-:W-:Y:S01]  /*3d80*/  LOP3.LUT R138, R0, 0x7f, RZ, 0xc0, !PT ;  /* 0x0000007f008a7812 */ /* 0x000fe200078ec0ff */
[----:B------:R0:W-:Y:S06]  /*3d90*/  MEMBAR.ALL.CTA ;  /* 0x0000000000007992 */ /* 0x0001ec0000008000 */
[----:B0-----:R-:W0:Y:S02]  /*3da0*/  FENCE.VIEW.ASYNC.S ;  /* 0x00000000000073c6 */ /* 0x001e240000000000 */
[----:B0-----:R-:W-:Y:S06]  /*3db0*/  BAR.SYNC.DEFER_BLOCKING 0x0 ;  /* 0x0000000000007b1d */ /* 0x001fec0000010000 */
[----:B------:R-:W-:Y:S05]  /*3dc0*/  @!P3 BRA `(.L_x_11) ;  /* 0x00000000007cb947 */ /* 0x000fea0003800000 */
[----:B------:R-:W-:Y:S01]  /*3dd0*/  UIADD3 UR5, UPT, UPT, UR10, 0x2000, URZ ;  /* 0x000020000a057890 */ /* 0x000fe2000fffe0ff */
[----:B------:R-:W-:Y:S01]  /*3de0*/  UMOV UR4, URZ ;  /* 0x000000ff00047c82 */ /* 0x000fe20008000000 */
[----:B------:R-:W-:Y:S02]  /*3df0*/  UIADD3 UR8, UPT, UPT, UR11, 0x48, URZ ;  /* 0x000000480b087890 */ /* 0x000fe4000fffe0ff */
[----:B------:R-:W-:Y:S02]  /*3e00*/  USHF.R.U32.HI UR5, URZ, 0x4, UR5 ;  /* 0x00000004ff057899 */ /* 0x000fe40008011605 */
[----:B------:R-:W-:Y:S02]  /*3e10*/  UIADD3 UR18, UPT, UPT, UR11, 0x50, URZ ;  /* 0x000000500b127890 */ /* 0x000fe4000fffe0ff */
[----:B------:R-:W-:Y:S02]  /*3e20*/  USGXT.U32 UR16, UR5, 0xe ;  /* 0x0000000e0510789a */ /* 0x000fe40008000000 */
[----:B------:R-:W-:-:S02]  /*3e30*/  UIADD3 UR19, UPT, UPT, UR11, 0x58, URZ ;  /* 0x000000580b137890 */ /* 0x000fc4000fffe0ff */
[----:B------:R-:W-:Y:S01]  /*3e40*/  UIADD3 UR26, UP2, UPT, UR16, 0x2, URZ ;  /* 0x00000002101a7890 */ /* 0x000fe2000ff5e0ff */
[----:B------:R-:W-:Y:S01]  /*3e50*/  UMOV UR24, 0x0 ;  /* 0x0000000000187882 */ /* 0x000fe20000000000 */
[----:B------:R-:W-:Y:S02]  /*3e60*/  UMOV UR25, 0x4100010 ;  /* 0x0410001000197882 */ /* 0x000fe40000000000 */
[----:B------:R-:W-:Y:S02]  /*3e70*/  UIADD3.X UR27, UPT, UPT, UR4, 0x40004040, URZ, UP2, !UPT ;  /* 0x40004040041b7890 */ /* 0x000fe400097fe4ff */
[----:B------:R-:W-:Y:S02]  /*3e80*/  UIADD3 UR32, UP2, UPT, UR26, 0x2, URZ ;  /* 0x000000021a207890 */ /* 0x000fe4000ff5e0ff */
[----:B------:R-:W-:Y:S02]  /*3e90*/  UIADD3 UR36, UP3, UPT, UR26, 0x4, URZ ;  /* 0x000000041a247890 */ /* 0x000fe4000ff7e0ff */
[----:B------:R-:W-:-:S02]  /*3ea0*/  UIADD3.X UR33, UPT, UPT, UR27, URZ, URZ, UP2, !UPT ;  /* 0x000000ff1b217290 */ /* 0x000fc400097fe4ff */
[----:B------:R-:W-:Y:S01]  /*3eb0*/  UIADD3.X UR37, UPT, UPT, UR27, URZ, URZ, UP3, !UPT ;  /* 0x000000ff1b257290 */ /* 0x000fe20009ffe4ff */
[----:B------:R-:W-:Y:S01]  /*3ec0*/  UMOV UR17, 0x40004040 ;  /* 0x4000404000117882 */ /* 0x000fe20000000000 */
[----:B------:R-:W-:Y:S01]  /*3ed0*/  UMOV UR30, 0x0 ;  /* 0x00000000001e7882 */ /* 0x000fe20000000000 */
[----:B------:R-:W-:Y:S01]  /*3ee0*/  UMOV UR31, 0x4100010 ;  /* 0x04100010001f7882 */ /* 0x000fe20000000000 */
[----:B------:R-:W-:Y:S01]  /*3ef0*/  UMOV UR34, 0x0 ;  /* 0x0000000000227882 */ /* 0x000fe20000000000 */
[----:B------:R-:W-:Y:S01]  /*3f00*/  UMOV UR35, 0x4100010 ;  /* 0x0410001000237882 */ /* 0x000fe20000000000 */
[----:B------:R-:W-:Y:S01]  /*3f10*/  UMOV UR4, UR13 ;  /* 0x0000000d00047c82 */ /* 0x000fe20008000000 */
[----:B------:R-:W-:Y:S01]  /*3f20*/  UMOV UR5, URZ ;  /* 0x000000ff00057c82 */ /* 0x000fe20008000000 */
[----:B------:R0:W-:Y:S01]  /*3f30*/  UTCHMMA tmem[UR20], gdesc[UR16], tmem[UR11], tmem[UR24], idesc[UR25], UPT ;  /* 0x00ff1810140079ea */ /* 0x0001e2000b80000b */
[----:B------:R-:W-:Y:S01]  /*3f40*/  UMOV UR38, 0x0 ;  /* 0x0000000000267882 */ /* 0x000fe20000000000 */
[----:B------:R-:W-:Y:S01]  /*3f50*/  UMOV UR39, 0x4100010 ;  /* 0x0410001000277882 */ /* 0x000fe20000000000 */
[----:B------:R0:W-:Y:S01]  /*3f60*/  UTCHMMA tmem[UR8], gdesc[UR26], tmem[UR11], tmem[UR30], idesc[UR31], UPT ;  /* 0x00ff1e1a080079ea */ /* 0x0001e2000b80000b */
[----:B------:R-:W-:Y:S01]  /*3f70*/  UMOV UR4, UR4 ;  /* 0x0000000400047c82 */ /* 0x000fe20008000000 */
[----:B------:R0:W-:Y:S01]  /*3f80*/  UTCHMMA tmem[UR18], gdesc[UR32], tmem[UR11], tmem[UR34], idesc[UR35], UPT ;  /* 0x00ff2220120079ea */ /* 0x0001e2000b80000b */
[----:B------:R0:W-:Y:S01]  /*3f90*/  UTCHMMA tmem[UR19], gdesc[UR36], tmem[UR11], tmem[UR38], idesc[UR39], UPT ;  /* 0x00ff2624130079ea */ /* 0x0001e2000b80000b */
[----:B------:R0:W-:Y:S01]  /*3fa0*/  UTCBAR [UR4], URZ ;  /* 0x000000ff040073e9 */ /* 0x0001e200080000ff */
[----:B------:R-:W-:Y:S01]  /*3fb0*/  NOP ;  /* 0x0000000000007918 */ /* 0x000fe20000000000 */
.L_x_11:
[----:B------:R-:W-:Y:S01]  /*3fc0*/  FSEL R139, R139, -INF , P2 ;  /* 0xff8000008b8b7808 */ /* 0x000fe20001000000 */
[----:B0-----:R-:W-:Y:S01]  /*3fd0*/  UMOV UR4, URZ ;  /* 0x000000ff00047c82 */ /* 0x001fe20008000000 */
[----:B------:R-:W-:Y:S01]  /*3fe0*/  FSEL R160, R205, 1, P2 ;  /* 0x3f800000cda07808 */ /* 0x000fe20001000000 */
[----:B------:R-:W-:Y:S06]  /*3ff0*/  BRA.U !UP1, `(.L_x_12) ;  /* 0x00000021098c7547 */ /* 0x000fec000b800000 */
[----:B------:R-:W-:Y:S01]  /*4000*/  USHF.R.U32.HI UR24, URZ, 0x4, UR6 ;  /* 0x00000004ff187899 */ /* 0x000fe20008011606 */
[----:B------:R-:W-:Y:S01]  /*4010*/  IMAD.SHL.U32 R161, R161, 0x40, RZ ;  /* 0x00000040a1a17824 */ /* 0x000fe200078e00ff */
[----:B------:R-:W-:Y:S01]  /*4020*/  UIADD3 UR8, UPT, UPT, UR10, 0x6000, URZ ;  /* 0x000060000a087890 */ /* 0x000fe2000fffe0ff */
[----:B------:R-:W-:Y:S01]  /*4030*/  MOV R172, R139 ;  /* 0x0000008b00ac7202 */ /* 0x000fe20000000f00 */
[----:B------:R-:W-:Y:S01]  /*4040*/  USHF.R.U32.HI UR22, URZ, 0x4, UR10 ;  /* 0x00000004ff167899 */ /* 0x000fe2000801160a */
[----:B------:R-:W-:Y:S01]  /*4050*/  IMAD.MOV.U32 R170, RZ, RZ, RZ ;  /* 0x000000ffffaa7224 */ /* 0x000fe200078e00ff */
[----:B------:R-:W-:Y:S01]  /*4060*/  USGXT.U32 UR24, UR24, 0xe ;  /* 0x0000000e1818789a */ /* 0x000fe20008000000 */
[----:B------:R-:W-:Y:S01]  /*4070*/  MOV R171, R161 ;  /* 0x000000a100ab7202 */ /* 0x000fe20000000f00 */
[----:B------:R-:W-:Y:S02]  /*4080*/  USHF.R.U32.HI UR8, URZ, 0x4, UR8 ;  /* 0x00000004ff087899 */ /* 0x000fe40008011608 */
[----:B------:R-:W-:-:S02]  /*4090*/  USGXT.U32 UR22, UR22, 0xe ;  /* 0x0000000e1616789a */ /* 0x000fc40008000000 */
[----:B------:R-:W-:Y:S02]  /*40a0*/  UIADD3 UR16, UP2, UPT, UR24, 0x2, URZ ;  /* 0x0000000218107890 */ /* 0x000fe4000ff5e0ff */
[----:B------:R-:W-:Y:S01]  /*40b0*/  USGXT.U32 UR26, UR8, 0xe ;  /* 0x0000000e081a789a */ /* 0x000fe20008000000 */
[----:B------:R-:W-:Y:S01]  /*40c0*/  UMOV UR4, URZ ;  /* 0x000000ff00047c82 */ /* 0x000fe20008000000 */
[----:B------:R-:W-:Y:S02]  /*40d0*/  USHF.L.U32 UR21, UR9, 0x6, URZ ;  /* 0x0000000609157899 */ /* 0x000fe400080006ff */
[----:B------:R-:W-:Y:S02]  /*40e0*/  UIADD3 UR18, UP3, UPT, UR22, 0x80, URZ ;  /* 0x0000008016127890 */ /* 0x000fe4000ff7e0ff */
[----:B------:R-:W-:Y:S02]  /*40f0*/  UIADD3.X UR17, UPT, UPT, UR4, 0x40004040, URZ, UP2, !UPT ;  /* 0x4000404004117890 */ /* 0x000fe400097fe4ff */
[----:B------:R-:W-:Y:S01]  /*4100*/  UIADD3 UR38, UP2, UPT, UR26, 0x2, URZ ;  /* 0x000000021a267890 */ /* 0x000fe2000ff5e0ff */
[----:B------:R-:W-:Y:S01]  /*4110*/  IMAD.U32 R173, RZ, RZ, UR21 ;  /* 0x00000015ffad7e24 */ /* 0x000fe2000f8e00ff */
[----:B------:R-:W-:Y:S01]  /*4120*/  UMOV UR6, URZ ;  /* 0x000000ff00067c82 */ /* 0x000fe20008000000 */
[----:B------:R-:W-:Y:S01]  /*4130*/  UMOV UR5, URZ ;  /* 0x000000ff00057c82 */ /* 0x000fe20008000000 */
[----:B------:R-:W-:-:S02]  /*4140*/  UIADD3.X UR19, UPT, UPT, UR6, 0x40004040, URZ, UP3, !UPT ;  /* 0x4000404006137890 */ /* 0x000fc40009ffe4ff */
[----:B------:R-:W-:Y:S02]  /*4150*/  UIADD3 UR40, UP3, UPT, UR18, 0x80, URZ ;  /* 0x0000008012287890 */ /* 0x000fe4000ff7e0ff */
[----:B------:R-:W-:Y:S02]  /*4160*/  UIADD3 UR36, UP4, UPT, UR18, 0x100, URZ ;  /* 0x0000010012247890 */ /* 0x000fe4000ff9e0ff */
[----:B------:R-:W-:Y:S02]  /*4170*/  UIADD3.X UR39, UPT, UPT, UR5, 0x40004040, URZ, UP2, !UPT ;  /* 0x4000404005277890 */ /* 0x000fe400097fe4ff */
[----:B------:R-:W-:Y:S01]  /*4180*/  UISETP.NE.U32.AND UP1, UPT, UR23, URZ, UPT ;  /* 0x000000ff1700728c */ /* 0x000fe2000bf25070 */
[----:B------:R-:W0:Y:S01]  /*4190*/  LDCU UR35, c[0x0][0x3a8] ;  /* 0x00007500ff2377ac */ /* 0x000e220008000800 */
[----:B------:R-:W-:Y:S02]  /*41a0*/  UIADD3.X UR41, UPT, UPT, UR19, URZ, URZ, UP3, !UPT ;  /* 0x000000ff13297290 */ /* 0x000fe40009ffe4ff */
[----:B------:R-:W-:-:S02]  /*41b0*/  UIADD3.X UR37, UPT, UPT, UR19, URZ, URZ, UP4, !UPT ;  /* 0x000000ff13257290 */ /* 0x000fc4000a7fe4ff */
[----:B------:R-:W-:Y:S02]  /*41c0*/  UIADD3.64 UR42, UPT, UPT, UR16, 0x2, URZ ;  /* 0x00000002102a7897 */ /* 0x000fe4000fffe0ff */
[----:B------:R-:W-:Y:S02]  /*41d0*/  UIADD3.64 UR44, UPT, UPT, UR16, 0x4, URZ ;  /* 0x00000004102c7897 */ /* 0x000fe4000fffe0ff */
[----:B------:R-:W-:Y:S02]  /*41e0*/  UIADD3.64 UR46, UPT, UPT, UR38, 0x2, URZ ;  /* 0x00000002262e7897 */ /* 0x000fe4000fffe0ff */
[----:B------:R-:W-:Y:S01]  /*41f0*/  UIADD3.64 UR48, UPT, UPT, UR38, 0x4, URZ ;  /* 0x0000000426307897 */ /* 0x000fe2000fffe0ff */
[----:B------:R-:W-:-:S11]  /*4200*/  UMOV UR34, 0x1 ;  /* 0x0000000100227882 */ /* 0x000fd60000000000 */
.L_x_17:
[----:B-12-4-:R-:W-:-:S04]  /*4210*/  IMAD.WIDE R4, R171, 0x2, R174 ;  /* 0x00000002ab047825 */ /* 0x016fc800078e02ae */
[C---:B------:R-:W-:Y:S01]  /*4220*/  IMAD.WIDE R8, R171.reuse, 0x2, R152 ;  /* 0x00000002ab087825 */ /* 0x040fe200078e0298 */
[----:B------:R1:W2:Y:S03]  /*4230*/  LDG.E.U16 R24, desc[UR28][R4.64] ;  /* 0x0000001c04187981 */ /* 0x0002a6000c1e1500 */
[C---:B------:R-:W-:Y:S01]  /*4240*/  IMAD.WIDE R12, R171.reuse, 0x2, R144 ;  /* 0x00000002ab0c7825 */ /* 0x040fe200078e0290 */
[----:B------:R3:W4:Y:S03]  /*4250*/  LDG.E.U16 R32, desc[UR28][R8.64] ;  /* 0x0000001c08207981 */ /* 0x000726000c1e1500 */
        /* <DEDUP_REMOVED lines=10> */
[C---:B-1----:R-:W-:Y:S01]  /*4300*/  IMAD.WIDE R4, R171.reuse, 0x2, R168 ;  /* 0x00000002ab047825 */ /* 0x042fe200078e02a8 */
[----:B------:R-:W4:Y:S03]  /*4310*/  LDG.E.U16 R184, desc[UR28][R18.64] ;  /* 0x0000001c12b87981 */ /* 0x000f26000c1e1500 */
[C---:B---3--:R-:W-:Y:S01]  /*4320*/  IMAD.WIDE R8, R171.reuse, 0x2, R158 ;  /* 0x00000002ab087825 */ /* 0x048fe200078e029e */
[----:B------:R1:W3:Y:S03]  /*4330*/  LDG.E.U16 R25, desc[UR28][R4.64] ;  /* 0x0000001c04197981 */ /* 0x0002e6000c1e1500 */
[C---:B------:R-:W-:Y:S01]  /*4340*/  IMAD.WIDE R14, R171.reuse, 0x2, R142 ;  /* 0x00000002ab0e7825 */ /* 0x040fe200078e028e */
[----:B------:R1:W3:Y:S03]  /*4350*/  LDG.E.U16 R27, desc[UR28][R8.64] ;  /* 0x0000001c081b7981 */ /* 0x0002e6000c1e1500 */
[C---:B-----5:R-:W-:Y:S01]  /*4360*/  IMAD.WIDE R12, R171.reuse, 0x2, R132 ;  /* 0x00000002ab0c7825 */ /* 0x060fe200078e0284 */
[----:B------:R-:W5:Y:S03]  /*4370*/  LDG.E.U16 R31, desc[UR28][R14.64] ;  /* 0x0000001c0e1f7981 */ /* 0x000f66000c1e1500 */
[C---:B0-----:R-:W-:Y:S01]  /*4380*/  IMAD.WIDE R16, R171.reuse, 0x2, R124 ;  /* 0x00000002ab107825 */ /* 0x041fe200078e027c */
[----:B------:R0:W5:Y:S03]  /*4390*/  LDG.E.U16 R33, desc[UR28][R12.64] ;  /* 0x0000001c0c217981 */ /* 0x000166000c1e1500 */
[C---:B------:R-:W-:Y:S01]  /*43a0*/  IMAD.WIDE R22, R171.reuse, 0x2, R108 ;  /* 0x00000002ab167825 */ /* 0x040fe200078e026c */
[----:B------:R0:W5:Y:S03]  /*43b0*/  LDG.E.U16 R35, desc[UR28][R16.64] ;  /* 0x0000001c10237981 */ /* 0x000166000c1e1500 */
[----:B------:R-:W-:-:S02]  /*43c0*/  IMAD.WIDE R20, R171, 0x2, R116 ;  /* 0x00000002ab147825 */ /* 0x000fc400078e0274 */
[----:B------:R-:W5:Y:S02]  /*43d0*/  LDG.E.U16 R23, desc[UR28][R22.64] ;  /* 0x0000001c16177981 */ /* 0x000f64000c1e1500 */
[C---:B------:R-:W-:Y:S02]  /*43e0*/  IMAD.WIDE R10, R171.reuse, 0x2, R150 ;  /* 0x00000002ab0a7825 */ /* 0x040fe400078e0296 */
[----:B------:R0:W5:Y:S02]  /*43f0*/  LDG.E.U16 R139, desc[UR28][R20.64] ;  /* 0x0000001c148b7981 */ /* 0x000164000c1e1500 */
[C---:B------:R-:W-:Y:S02]  /*4400*/  IMAD.WIDE R6, R171.reuse, 0x2, R166 ;  /* 0x00000002ab067825 */ /* 0x040fe400078e02a6 */
[----:B------:R-:W5:Y:S02]  /*4410*/  LDG.E.U16 R29, desc[UR28][R10.64] ;  /* 0x0000001c0a1d7981 */ /* 0x000f64000c1e1500 */
[----:B-1----:R-:W-:-:S02]  /*4420*/  IMAD.WIDE R4, R171, 0x2, R156 ;  /* 0x00000002ab047825 */ /* 0x002fc400078e029c */
[----:B------:R-:W5:Y:S02]  /*4430*/  LDG.E.U16 R26, desc[UR28][R6.64] ;  /* 0x0000001c061a7981 */ /* 0x000f64000c1e1500 */
[C---:B------:R-:W-:Y:S02]  /*4440*/  IMAD.WIDE R8, R171.reuse, 0x2, R148 ;  /* 0x00000002ab087825 */ /* 0x040fe400078e0294 */
[----:B------:R1:W5:Y:S02]  /*4450*/  LDG.E.U16 R30, desc[UR28][R4.64] ;  /* 0x0000001c041e7981 */ /* 0x000364000c1e1500 */
[C---:B0-----:R-:W-:Y:S02]  /*4460*/  IMAD.WIDE R12, R171.reuse, 0x2, R140 ;  /* 0x00000002ab0c7825 */ /* 0x041fe400078e028c */
[----:B------:R0:W5:Y:S02]  /*4470*/  LDG.E.U16 R34, desc[UR28][R8.64] ;  /* 0x0000001c08227981 */ /* 0x000164000c1e1500 */
[----:B------:R-:W-:-:S02]  /*4480*/  IMAD.WIDE R14, R171, 0x2, R130 ;  /* 0x00000002ab0e7825 */ /* 0x000fc400078e0282 */
[----:B------:R0:W5:Y:S02]  /*4490*/  LDG.E.U16 R178, desc[UR28][R12.64] ;  /* 0x0000001c0cb27981 */ /* 0x000164000c1e1500 */
[C---:B------:R-:W-:Y:S02]  /*44a0*/  IMAD.WIDE R18, R171.reuse, 0x2, R122 ;  /* 0x00000002ab127825 */ /* 0x040fe400078e027a */
[----:B------:R0:W5:Y:S02]  /*44b0*/  LDG.E.U16 R182, desc[UR28][R14.64] ;  /* 0x0000001c0eb67981 */ /* 0x000164000c1e1500 */
[C---:B------:R-:W-:Y:S02]  /*44c0*/  IMAD.WIDE R16, R171.reuse, 0x2, R114 ;  /* 0x00000002ab107825 */ /* 0x040fe400078e0272 */
[----:B------:R-:W5:Y:S02]  /*44d0*/  LDG.E.U16 R22, desc[UR28][R18.64] ;  /* 0x0000001c12167981 */ /* 0x000f64000c1e1500 */
[----:B------:R-:W-:-:S02]  /*44e0*/  IMAD.WIDE R20, R171, 0x2, R106 ;  /* 0x00000002ab147825 */ /* 0x000fc400078e026a */
[----:B------:R0:W5:Y:S02]  /*44f0*/  LDG.E.U16 R188, desc[UR28][R16.64] ;  /* 0x0000001c10bc7981 */ /* 0x000164000c1e1500 */
[C---:B-1----:R-:W-:Y:S02]  /*4500*/  IMAD.WIDE R4, R171.reuse, 0x2, R164 ;  /* 0x00000002ab047825 */ /* 0x042fe400078e02a4 */
[----:B------:R-:W5:Y:S02]  /*4510*/  LDG.E.U16 R20, desc[UR28][R20.64] ;  /* 0x0000001c14147981 */ /* 0x000f64000c1e1500 */
[C---:B------:R-:W-:Y:S02]  /*4520*/  IMAD.WIDE R6, R171.reuse, 0x2, R154 ;  /* 0x00000002ab067825 */ /* 0x040fe400078e029a */
[----:B------:R-:W5:Y:S02]  /*4530*/  LDG.E.U16 R5, desc[UR28][R4.64] ;  /* 0x0000001c04057981 */ /* 0x000f64000c1e1500 */
[----:B------:R-:W-:-:S02]  /*4540*/  IMAD.WIDE R10, R171, 0x2, R146 ;  /* 0x00000002ab0a7825 */ /* 0x000fc400078e0292 */
[----:B------:R-:W5:Y:S02]  /*4550*/  LDG.E.U16 R7, desc[UR28][R6.64] ;  /* 0x0000001c06077981 */ /* 0x000f64000c1e1500 */
[C---:B0-----:R-:W-:Y:S02]  /*4560*/  IMAD.WIDE R8, R171.reuse, 0x2, R136 ;  /* 0x00000002ab087825 */ /* 0x041fe400078e0288 */
[----:B------:R-:W5:Y:S02]  /*4570*/  LDG.E.U16 R11, desc[UR28][R10.64] ;  /* 0x0000001c0a0b7981 */ /* 0x000f64000c1e1500 */
[C---:B------:R-:W-:Y:S02]  /*4580*/  IMAD.WIDE R12, R171.reuse, 0x2, R128 ;  /* 0x00000002ab0c7825 */ /* 0x040fe400078e0280 */
[----:B------:R-:W5:Y:S02]  /*4590*/  LDG.E.U16 R9, desc[UR28][R8.64] ;  /* 0x0000001c08097981 */ /* 0x000f64000c1e1500 */
[----:B------:R-:W-:-:S02]  /*45a0*/  IMAD.WIDE R14, R171, 0x2, R120 ;  /* 0x00000002ab0e7825 */ /* 0x000fc400078e0278 */
[----:B------:R-:W5:Y:S02]  /*45b0*/  LDG.E.U16 R13, desc[UR28][R12.64] ;  /* 0x0000001c0c0d7981 */ /* 0x000f64000c1e1500 */
[C---:B------:R-:W-:Y:S02]  /*45c0*/  IMAD.WIDE R16, R171.reuse, 0x2, R112 ;  /* 0x00000002ab107825 */ /* 0x040fe400078e0270 */
[----:B------:R-:W5:Y:S02]  /*45d0*/  LDG.E.U16 R15, desc[UR28][R14.64] ;  /* 0x0000001c0e0f7981 */ /* 0x000f64000c1e1500 */
[----:B------:R-:W-:Y:S02]  /*45e0*/  IMAD.WIDE R18, R171, 0x2, R104 ;  /* 0x00000002ab127825 */ /* 0x000fe400078e0268 */
[----:B------:R-:W5:Y:S04]  /*45f0*/  LDG.E.U16 R17, desc[UR28][R16.64] ;  /* 0x0000001c10117981 */ /* 0x000f68000c1e1500 */
[----:B------:R-:W5:Y:S01]  /*4600*/  LDG.E.U16 R19, desc[UR28][R18.64] ;  /* 0x0000001c12137981 */ /* 0x000f62000c1e1500 */
[----:B------:R-:W-:-:S02]  /*4610*/  UMOV UR8, 0x1 ;  /* 0x0000000100087882 */ /* 0x000fc40000000000 */
[----:B------:R-:W-:-:S04]  /*4620*/  @!UP0 UIADD3 UR8, UPT, UPT, -UR8, 0x100000, URZ ;  /* 0x0010000008088890 */ /* 0x000fc8000fffe1ff */
[----:B------:R-:W-:Y:S02]  /*4630*/  @!UP0 USHF.L.U32 UR9, UR8, 0xb, URZ ;  /* 0x0000000b08098899 */ /* 0x000fe400080006ff */
[----:B------:R-:W-:Y:S01]  /*4640*/  @!UP0 USHF.L.U32 UR8, UR8, 0x1, URZ ;  /* 0x0000000108088899 */ /* 0x000fe200080006ff */
[----:B------:R-:W-:Y:S01]  /*4650*/  VOTEU.ALL UP2, P1 ;  /* 0x0000000000ff7886 */ /* 0x000fe20000840000 */
[----:B--2---:R0:W-:Y:S04]  /*4660*/  STS.U16 [R59+UR10+0x4000], R24 ;  /* 0x004000183b007988 */ /* 0x0041e8000800040a */
[----:B----4-:R0:W-:Y:S04]  /*4670*/  STS.U16 [R59+UR10+0x4800], R32 ;  /* 0x004800203b007988 */ /* 0x0101e8000800040a */
[----:B------:R0:W-:Y:S04]  /*4680*/  STS.U16 [R59+UR10+0x4c00], R176 ;  /* 0x004c00b03b007988 */ /* 0x0001e8000800040a */
[----:B------:R0:W-:Y:S04]  /*4690*/  STS.U16 [R59+UR10+0x5000], R180 ;  /* 0x005000b43b007988 */ /* 0x0001e8000800040a */
[----:B------:R0:W-:Y:S04]  /*46a0*/  STS.U16 [R59+UR10+0x5c00], R190 ;  /* 0x005c00be3b007988 */ /* 0x0001e8000800040a */
[----:B------:R0:W-:Y:S04]  /*46b0*/  STS.U16 [R59+UR10+0x5800], R186 ;  /* 0x005800ba3b007988 */ /* 0x0001e8000800040a */
[----:B------:R0:W-:Y:S04]  /*46c0*/  STS.U16 [R59+UR10+0x4400], R28 ;  /* 0x0044001c3b007988 */ /* 0x0001e8000800040a */
[----:B------:R0:W-:Y:S04]  /*46d0*/  STS.U16 [R59+UR10+0x5400], R184 ;  /* 0x005400b83b007988 */ /* 0x0001e8000800040a */
[----:B---3--:R0:W-:Y:S04]  /*46e0*/  STS.U16 [R58+UR10+0x4100], R25 ;  /* 0x004100193a007988 */ /* 0x0081e8000800040a */
[----:B------:R0:W-:Y:S04]  /*46f0*/  STS.U16 [R58+UR10+0x4500], R27 ;  /* 0x0045001b3a007988 */ /* 0x0001e8000800040a */
[----:B-----5:R0:W-:Y:S04]  /*4700*/  STS.U16 [R58+UR10+0x4d00], R31 ;  /* 0x004d001f3a007988 */ /* 0x0201e8000800040a */
        /* <DEDUP_REMOVED lines=21> */
[----:B------:R1:W-:Y:S06]  /*4860*/  MEMBAR.ALL.CTA ;  /* 0x0000000000007992 */ /* 0x0003ec0000008000 */
[----:B-1----:R-:W-:Y:S04]  /*4870*/  FENCE.VIEW.ASYNC.S ;  /* 0x00000000000073c6 */ /* 0x002fe80000000000 */
[----:B------:R-:W1:Y:S02]  /*4880*/  FENCE.VIEW.ASYNC.S ;  /* 0x00000000000073c6 */ /* 0x000e640000000000 */
[----:B-1----:R0:W1:Y:S02]  /*4890*/  @!UP2 SYNCS.EXCH.64 URZ, [UR10+0x8010], UR8 ;  /* 0x008010080affa5b2 */ /* 0x0020640008000100 */
[----:B-1----:R-:W-:Y:S06]  /*48a0*/  BAR.SYNC.DEFER_BLOCKING 0x0 ;  /* 0x0000000000007b1d */ /* 0x002fec0000010000 */
[----:B0-----:R-:W-:Y:S05]  /*48b0*/  BRA.U UP1, `(.L_x_13) ;  /* 0x00000001014c7547 */ /* 0x001fea000b800000 */
[----:B------:R-:W-:Y:S01]  /*48c0*/  UIADD3 UR8, UPT, UPT, UR10, 0x8010, URZ ;  /* 0x000080100a087890 */ /* 0x000fe2000fffe0ff */
[----:B------:R-:W-:Y:S01]  /*48d0*/  UMOV UR23, 0x40004040 ;  /* 0x4000404000177882 */ /* 0x000fe20000000000 */
[----:B------:R-:W-:Y:S01]  /*48e0*/  UMOV UR25, 0x40004040 ;  /* 0x4000404000197882 */ /* 0x000fe20000000000 */
[----:B------:R-:W-:Y:S01]  /*48f0*/  UMOV UR30, 0x0 ;  /* 0x00000000001e7882 */ /* 0x000fe20000000000 */
[----:B------:R-:W-:Y:S01]  /*4900*/  UMOV UR31, 0x4108010 ;  /* 0x04108010001f7882 */ /* 0x000fe20000000000 */
[----:B------:R-:W-:Y:S01]  /*4910*/  UMOV UR32, 0x0 ;  /* 0x0000000000207882 */ /* 0x000fe20000000000 */
[----:B------:R-:W-:Y:S01]  /*4920*/  UMOV UR33, 0x4108010 ;  /* 0x0410801000217882 */ /* 0x000fe20000000000 */
[----:B------:R-:W-:Y:S01]  /*4930*/  UMOV UR50, 0x0 ;  /* 0x0000000000327882 */ /* 0x000fe20000000000 */
[----:B------:R-:W-:Y:S01]  /*4940*/  UMOV UR51, 0x4108010 ;  /* 0x0410801000337882 */ /* 0x000fe20000000000 */
[----:B------:R0:W-:Y:S01]  /*4950*/  UTCHMMA gdesc[UR22], gdesc[UR24], tmem[UR12], tmem[UR30], idesc[UR31], !UPT ;  /* 0x00ff1e18160075ea */ /* 0x0001e2000f80000c */
[----:B------:R-:W-:Y:S01]  /*4960*/  UMOV UR9, URZ ;  /* 0x000000ff00097c82 */ /* 0x000fe20008000000 */
        /* <DEDUP_REMOVED lines=8> */
.L_x_13:
[----:B------:R-:W1:Y:S02]  /*49f0*/  SYNCS.PHASECHK.TRANS64.TRYWAIT P2, [UR10+0x8010], RZ ;  /* 0x008010ffff0075a7 */ /* 0x000e64000804110a */
[----:B-1----:R-:W-:Y:S05]  /*4a00*/  @!P2 BRA `(.L_x_14) ;  /* 0x000000300064a947 */ /* 0x002fea0003800000 */
.L_x_23:
[----:B------:R-:W-:Y:S01]  /*4a10*/  BAR.SYNC.DEFER_BLOCKING 0x0 ;  /* 0x0000000000007b1d */ /* 0x000fe20000010000 */
[----:B------:R-:W-:-:S04]  /*4a20*/  IMAD.WIDE R208, R173, 0x2, R102 ;  /* 0x00000002add07825 */ /* 0x000fc800078e0266 */
[----:B------:R-:W-:Y:S01]  /*4a30*/  IMAD.WIDE R206, R173, 0x2, R94 ;  /* 0x00000002adce7825 */ /* 0x000fe200078e025e */
[----:B------:R-:W-:Y:S01]  /*4a40*/  LDTM.16dp32bit_t0_t15.x32 R4, tmem[UR14+0x100000] ;  /* 0x1000000e000479ee */ /* 0x000fe20008a80000 */
[----:B------:R-:W1:Y:S01]  /*4a50*/  LDTM.16dp32bit_t16_t31.x32 R4, tmem[UR14+0x100020] ;  /* 0x1000200e000479ee */ /* 0x000e620008aa0000 */
[----:B------:R-:W2:Y:S01]  /*4a60*/  @!P1 SYNCS.CCTL.IV [UR10+0x8010] ;  /* 0x00801000ff0099b1 */ /* 0x000ea2000800000a */
[----:B------:R-:W-:Y:S01]  /*4a70*/  NOP ;  /* 0x0000000000007918 */ /* 0x000fe20000000000 */
[----:B-1----:R-:W-:Y:S01]  /*4a80*/  FMUL R139, R4, UR35 ;  /* 0x00000023048b7c20 */ /* 0x002fe20008400000 */
[----:B------:R-:W-:Y:S01]  /*4a90*/  FMUL R176, R5, UR35 ;  /* 0x0000002305b07c20 */ /* 0x000fe20008400000 */
[----:B------:R-:W-:Y:S01]  /*4aa0*/  FMUL R177, R6, UR35 ;  /* 0x0000002306b17c20 */ /* 0x000fe20008400000 */
[----:B------:R-:W-:Y:S01]  /*4ab0*/  FMUL R178, R7, UR35 ;  /* 0x0000002307b27c20 */ /* 0x000fe20008400000 */
[----:B------:R-:W-:-:S03]  /*4ac0*/  FMUL R179, R8, UR35 ;  /* 0x0000002308b37c20 */ /* 0x000fc60008400000 */
[----:B------:R-:W-:Y:S01]  /*4ad0*/  FMNMX3 R177, R139, R176, R177, !PT ;  /* 0x000000b08bb17276 */ /* 0x000fe200078000b1 */
[----:B------:R-:W-:Y:S01]  /*4ae0*/  FMUL R139, R9, UR35 ;  /* 0x00000023098b7c20 */ /* 0x000fe20008400000 */
[----:B------:R-:W-:Y:S02]  /*4af0*/  FMUL R176, R10, UR35 ;  /* 0x000000230ab07c20 */ /* 0x000fe40008400000 */
[----:B------:R-:W-:Y:S01]  /*4b00*/  FMNMX3 R179, R177, R178, R179, !PT ;  /* 0x000000b2b1b37276 */ /* 0x000fe200078000b3 */
[----:B------:R-:W-:Y:S01]  /*4b10*/  FMUL R177, R11, UR35 ;  /* 0x000000230bb17c20 */ /* 0x000fe20008400000 */
[----:B------:R-:W-:Y:S02]  /*4b20*/  FMUL R178, R12, UR35 ;  /* 0x000000230cb27c20 */ /* 0x000fe40008400000 */
[----:B------:R-:W-:Y:S01]  /*4b30*/  FMNMX3 R179, R179, R139, R176, !PT ;  /* 0x0000008bb3b37276 */ /* 0x000fe200078000b0 */
[----:B------:R-:W-:Y:S01]  /*4b40*/  FMUL R139, R13, UR35 ;  /* 0x000000230d8b7c20 */ /* 0x000fe20008400000 */
[----:B------:R-:W-:-:S02]  /*4b50*/  FMUL R176, R14, UR35 ;  /* 0x000000230eb07c20 */ /* 0x000fc40008400000 */
        /* <DEDUP_REMOVED lines=31> */
[----:B------:R-:W-:-:S03]  /*4d50*/  FMUL R177, R35, UR35 ;  /* 0x0000002323b17c20 */ /* 0x000fc60008400000 */
[----:B------:R-:W-:-:S04]  /*4d60*/  FMNMX3 R176, R178, R139, R176, !PT ;  /* 0x0000008bb2b07276 */ /* 0x000fc800078000b0 */
[----:B------:R-:W-:-:S05]  /*4d70*/  FMNMX R177, R177, R176, !PT ;  /* 0x000000b0b1b17209 */ /* 0x000fca0007800000 */
[----:B------:R-:W1:Y:S02]  /*4d80*/  SHFL.BFLY PT, R139, R177, 0x10, 0x1f ;  /* 0x0e001f00b18b7f89 */ /* 0x000e6400000e0000 */
[----:B-1----:R-:W-:-:S05]  /*4d90*/  FMNMX3 R139, R177, R139, R172, !PT ;  /* 0x0000008bb18b7276 */ /* 0x002fca00078000ac */
        /* <DEDUP_REMOVED lines=14> */
[----:B------:R-:W-:Y:S01]  /*4e80*/  FMUL R176, R9, 1.4426950216293334961 ;  /* 0x3fb8aa3b09b07820 */ /* 0x000fe20000400000 */
[----:B------:R-:W-:Y:S01]  /*4e90*/  FMUL R13, R13, 1.4426950216293334961 ;  /* 0x3fb8aa3b0d0d7820 */ /* 0x000fe20000400000 */
[--C-:B------:R-:W-:Y:S01]  /*4ea0*/  FFMA R11, R11, UR35, -R139.reuse ;  /* 0x000000230b0b7c23 */ /* 0x100fe2000800088b */
[----:B------:R-:W-:Y:S01]  /*4eb0*/  FMUL R8, R8, 1.4426950216293334961 ;  /* 0x3fb8aa3b08087820 */ /* 0x000fe20000400000 */
[----:B------:R-:W1:Y:S01]  /*4ec0*/  MUFU.EX2 R5, R5 ;  /* 0x0000000500057308 */ /* 0x000e620000000800 */
[--C-:B------:R-:W-:Y:S01]  /*4ed0*/  FFMA R12, R12, UR35, -R139.reuse ;  /* 0x000000230c0c7c23 */ /* 0x100fe2000800088b */
[----:B------:R-:W-:Y:S01]  /*4ee0*/  FMUL R11, R11, 1.4426950216293334961 ;  /* 0x3fb8aa3b0b0b7820 */ /* 0x000fe20000400000 */
[--C-:B------:R-:W-:Y:S01]  /*4ef0*/  FFMA R14, R14, UR35, -R139.reuse ;  /* 0x000000230e0e7c23 */ /* 0x100fe2000800088b */
[--C-:B------:R-:W-:Y:S01]  /*4f00*/  FFMA R15, R15, UR35, -R139.reuse ;  /* 0x000000230f0f7c23 */ /* 0x100fe2000800088b */
[----:B------:R-:W-:Y:S01]  /*4f10*/  FMUL R9, R12, 1.4426950216293334961 ;  /* 0x3fb8aa3b0c097820 */ /* 0x000fe20000400000 */
[--C-:B------:R-:W-:Y:S01]  /*4f20*/  FFMA R16, R16, UR35, -R139.reuse ;  /* 0x0000002310107c23 */ /* 0x100fe2000800088b */
[----:B------:R-:W-:Y:S01]  /*4f30*/  FMUL R14, R14, 1.4426950216293334961 ;  /* 0x3fb8aa3b0e0e7820 */ /* 0x000fe20000400000 */
[----:B------:R-:W3:Y:S01]  /*4f40*/  MUFU.EX2 R6, R6 ;  /* 0x0000000600067308 */ /* 0x000ee20000000800 */
[----:B------:R-:W-:Y:S01]  /*4f50*/  FMUL R15, R15, 1.4426950216293334961 ;  /* 0x3fb8aa3b0f0f7820 */ /* 0x000fe20000400000 */
[----:B------:R-:W-:Y:S01]  /*4f60*/  FMUL R16, R16, 1.4426950216293334961 ;  /* 0x3fb8aa3b10107820 */ /* 0x000fe20000400000 */
[--C-:B------:R-:W-:Y:S01]  /*4f70*/  FFMA R17, R17, UR35, -R139.reuse ;  /* 0x0000002311117c23 */ /* 0x100fe2000800088b */
[--C-:B------:R-:W-:Y:S01]  /*4f80*/  FFMA R18, R18, UR35, -R139.reuse ;  /* 0x0000002312127c23 */ /* 0x100fe2000800088b */
[--C-:B------:R-:W-:Y:S01]  /*4f90*/  FFMA R19, R19, UR35, -R139.reuse ;  /* 0x0000002313137c23 */ /* 0x100fe2000800088b */
[--C-:B------:R-:W-:Y:S01]  /*4fa0*/  FFMA R20, R20, UR35, -R139.reuse ;  /* 0x0000002314147c23 */ /* 0x100fe2000800088b */
[----:B------:R-:W-:Y:S01]  /*4fb0*/  FMUL R17, R17, 1.4426950216293334961 ;  /* 0x3fb8aa3b11117820 */ /* 0x000fe20000400000 */
[----:B------:R-:W4:Y:S01]  /*4fc0*/  MUFU.EX2 R179, R179 ;  /* 0x000000b300b37308 */ /* 0x000f220000000800 */
[----:B------:R-:W-:Y:S01]  /*4fd0*/  FMUL R18, R18, 1.4426950216293334961 ;  /* 0x3fb8aa3b12127820 */ /* 0x000fe20000400000 */
[----:B------:R-:W-:Y:S01]  /*4fe0*/  FMUL R19, R19, 1.4426950216293334961 ;  /* 0x3fb8aa3b13137820 */ /* 0x000fe20000400000 */
[----:B------:R-:W-:Y:S01]  /*4ff0*/  FMUL R20, R20, 1.4426950216293334961 ;  /* 0x3fb8aa3b14147820 */ /* 0x000fe20000400000 */
[--C-:B------:R-:W-:Y:S01]  /*5000*/  FFMA R21, R21, UR35, -R139.reuse ;  /* 0x0000002315157c23 */ /* 0x100fe2000800088b */
[--C-:B------:R-:W-:Y:S01]  /*5010*/  FFMA R22, R22, UR35, -R139.reuse ;  /* 0x0000002316167c23 */ /* 0x100fe2000800088b */
[--C-:B------:R-:W-:Y:S01]  /*5020*/  FFMA R23, R23, UR35, -R139.reuse ;  /* 0x0000002317177c23 */ /* 0x100fe2000800088b */
[--C-:B------:R-:W-:Y:S01]  /*5030*/  FFMA R24, R24, UR35, -R139.reuse ;  /* 0x0000002318187c23 */ /* 0x100fe2000800088b */
[----:B------:R-:W5:Y:S01]  /*5040*/  MUFU.EX2 R7, R7 ;  /* 0x0000000700077308 */ /* 0x000f620000000800 */
[----:B------:R-:W-:Y:S01]  /*5050*/  FMUL R21, R21, 1.4426950216293334961 ;  /* 0x3fb8aa3b15157820 */ /* 0x000fe20000400000 */
[----:B------:R-:W-:Y:S01]  /*5060*/  FMUL R22, R22, 1.4426950216293334961 ;  /* 0x3fb8aa3b16167820 */ /* 0x000fe20000400000 */
[----:B------:R-:W-:Y:S01]  /*5070*/  FMUL R23, R23, 1.4426950216293334961 ;  /* 0x3fb8aa3b17177820 */ /* 0x000fe20000400000 */
[----:B------:R-:W-:Y:S01]  /*5080*/  FMUL R24, R24, 1.4426950216293334961 ;  /* 0x3fb8aa3b18187820 */ /* 0x000fe20000400000 */
[--C-:B------:R-:W-:Y:S01]  /*5090*/  FFMA R25, R25, UR35, -R139.reuse ;  /* 0x0000002319197c23 */ /* 0x100fe2000800088b */
[--C-:B------:R-:W-:Y:S01]  /*50a0*/  FFMA R26, R26, UR35, -R139.reuse ;  /* 0x000000231a1a7c23 */ /* 0x100fe2000800088b */
[--C-:B------:R-:W-:Y:S01]  /*50b0*/  FFMA R27, R27, UR35, -R139.reuse ;  /* 0x000000231b1b7c23 */ /* 0x100fe2000800088b */
[----:B------:R-:W0:Y:S01]  /*50c0*/  MUFU.EX2 R10, R176 ;  /* 0x000000b0000a7308 */ /* 0x000e220000000800 */
[----:B------:R-:W-:Y:S01]  /*50d0*/  FMUL R25, R25, 1.4426950216293334961 ;  /* 0x3fb8aa3b19197820 */ /* 0x000fe20000400000 */
[----:B------:R-:W-:Y:S01]  /*50e0*/  FMUL R26, R26, 1.4426950216293334961 ;  /* 0x3fb8aa3b1a1a7820 */ /* 0x000fe20000400000 */
[----:B------:R-:W-:Y:S01]  /*50f0*/  FMUL R27, R27, 1.4426950216293334961 ;  /* 0x3fb8aa3b1b1b7820 */ /* 0x000fe20000400000 */
[--C-:B------:R-:W-:Y:S01]  /*5100*/  FFMA R28, R28, UR35, -R139.reuse ;  /* 0x000000231c1c7c23 */ /* 0x100fe2000800088b */
[--C-:B------:R-:W-:Y:S01]  /*5110*/  FFMA R29, R29, UR35, -R139.reuse ;  /* 0x000000231d1d7c23 */ /* 0x100fe2000800088b */
[--C-:B------:R-:W-:Y:S01]  /*5120*/  FFMA R30, R30, UR35, -R139.reuse ;  /* 0x000000231e1e7c23 */ /* 0x100fe2000800088b */
[--C-:B------:R-:W-:Y:S01]  /*5130*/  FFMA R31, R31, UR35, -R139.reuse ;  /* 0x000000231f1f7c23 */ /* 0x100fe2000800088b */
[----:B------:R1:W-:Y:S01]  /*5140*/  MUFU.EX2 R178, R13 ;  /* 0x0000000d00b27308 */ /* 0x0003e20000000800 */
[----:B------:R-:W-:Y:S01]  /*5150*/  FMUL R28, R28, 1.4426950216293334961 ;  /* 0x3fb8aa3b1c1c7820 */ /* 0x000fe20000400000 */
[----:B------:R-:W-:Y:S01]  /*5160*/  FMUL R29, R29, 1.4426950216293334961 ;  /* 0x3fb8aa3b1d1d7820 */ /* 0x000fe20000400000 */
[----:B------:R-:W-:Y:S01]  /*5170*/  FMUL R30, R30, 1.4426950216293334961 ;  /* 0x3fb8aa3b1e1e7820 */ /* 0x000fe20000400000 */
[--C-:B------:R-:W-:Y:S01]  /*5180*/  FFMA R32, R32, UR35, -R139.reuse ;  /* 0x0000002320207c23 */ /* 0x100fe2000800088b */
[----:B------:R-:W-:Y:S01]  /*5190*/  FMUL R31, R31, 1.4426950216293334961 ;  /* 0x3fb8aa3b1f1f7820 */ /* 0x000fe20000400000 */
[--C-:B------:R-:W-:Y:S01]  /*51a0*/  FFMA R33, R33, UR35, -R139.reuse ;  /* 0x0000002321217c23 */ /* 0x100fe2000800088b */
[----:B------:R-:W-:Y:S01]  /*51b0*/  FFMA R34, R34, UR35, -R139 ;  /* 0x0000002322227c23 */ /* 0x000fe2000800088b */
[----:B------:R-:W0:Y:S01]  /*51c0*/  MUFU.EX2 R8, R8 ;  /* 0x0000000800087308 */ /* 0x000e220000000800 */
[----:B-1----:R-:W-:Y:S01]  /*51d0*/  FADD R13, R4, R5 ;  /* 0x00000005040d7221 */ /* 0x002fe20000000000 */
[----:B------:R-:W-:Y:S01]  /*51e0*/  FMUL R32, R32, 1.4426950216293334961 ;  /* 0x3fb8aa3b20207820 */ /* 0x000fe20000400000 */
[----:B------:R-:W-:Y:S01]  /*51f0*/  FMUL R33, R33, 1.4426950216293334961 ;  /* 0x3fb8aa3b21217820 */ /* 0x000fe20000400000 */
[----:B------:R-:W-:Y:S01]  /*5200*/  FFMA R35, R35, UR35, -R139 ;  /* 0x0000002323237c23 */ /* 0x000fe2000800088b */
[----:B---3--:R-:W-:Y:S01]  /*5210*/  FADD R12, R6, R13 ;  /* 0x0000000d060c7221 */ /* 0x008fe20000000000 */
[----:B------:R-:W-:-:S02]  /*5220*/  FMUL R34, R34, 1.4426950216293334961 ;  /* 0x3fb8aa3b22227820 */ /* 0x000fc40000400000 */
[----:B------:R-:W1:Y:S01]  /*5230*/  MUFU.EX2 R11, R11 ;  /* 0x0000000b000b7308 */ /* 0x000e620000000800 */
[----:B----4-:R-:W-:Y:S01]  /*5240*/  FADD R12, R179, R12 ;  /* 0x0000000cb30c7221 */ /* 0x010fe20000000000 */
[----:B------:R-:W-:-:S03]  /*5250*/  FMUL R35, R35, 1.4426950216293334961 ;  /* 0x3fb8aa3b23237820 */ /* 0x000fc60000400000 */
[----:B-----5:R-:W-:-:S03]  /*5260*/  FADD R13, R7, R12 ;  /* 0x0000000c070d7221 */ /* 0x020fc60000000000 */
[----:B------:R-:W3:Y:S01]  /*5270*/  MUFU.EX2 R9, R9 ;  /* 0x0000000900097308 */ /* 0x000ee20000000800 */
[----:B0-----:R-:W-:-:S04]  /*5280*/  FADD R13, R10, R13 ;  /* 0x0000000d0a0d7221 */ /* 0x001fc80000000000 */
[----:B------:R-:W-:-:S03]  /*5290*/  FADD R12, R8, R13 ;  /* 0x0000000d080c7221 */ /* 0x000fc60000000000 */
[----:B------:R0:W4:Y:S01]  /*52a0*/  MUFU.EX2 R176, R14 ;  /* 0x0000000e00b07308 */ /* 0x0001220000000800 */
[----:B-1----:R-:W-:-:S07]  /*52b0*/  FADD R12, R11, R12 ;  /* 0x0000000c0b0c7221 */ /* 0x002fce0000000000 */
[----:B------:R-:W1:Y:S01]  /*52c0*/  MUFU.EX2 R181, R15 ;  /* 0x0000000f00b57308 */ /* 0x000e620000000800 */
[----:B---3--:R-:W-:Y:S01]  /*52d0*/  FADD R13, R9, R12 ;  /* 0x0000000c090d7221 */ /* 0x008fe20000000000 */
[----:B0-----:R-:W-:-:S03]  /*52e0*/  SHF.L.U32 R14, R170, 0x1f, RZ ;  /* 0x0000001faa0e7819 */ /* 0x001fc600000006ff */
[----:B------:R-:W-:Y:S01]  /*52f0*/  FADD R13, R178, R13 ;  /* 0x0000000db20d7221 */ /* 0x000fe20000000000 */
[----:B--2---:R-:W0:Y:S02]  /*5300*/  SYNCS.PHASECHK.TRANS64.TRYWAIT P2, [UR13], R14 ;  /* 0x0000000eff0075a7 */ /* 0x004e24000804110d */
[----:B------:R-:W2:Y:S01]  /*5310*/  MUFU.EX2 R180, R16 ;  /* 0x0000001000b47308 */ /* 0x000ea20000000800 */
[----:B----4-:R-:W-:-:S07]  /*5320*/  FADD R12, R176, R13 ;  /* 0x0000000db00c7221 */ /* 0x010fce0000000000 */
[----:B------:R-:W3:Y:S01]  /*5330*/  MUFU.EX2 R185, R17 ;  /* 0x0000001100b97308 */ /* 0x000ee20000000800 */
[----:B-1----:R-:W-:-:S07]  /*5340*/  FADD R13, R181, R12 ;  /* 0x0000000cb50d7221 */ /* 0x002fce0000000000 */
[----:B------:R-:W1:Y:S01]  /*5350*/  MUFU.EX2 R183, R18 ;  /* 0x0000001200b77308 */ /* 0x000e620000000800 */
[----:B--2---:R-:W-:-:S07]  /*5360*/  FADD R12, R180, R13 ;  /* 0x0000000db40c7221 */ /* 0x004fce0000000000 */
[----:B------:R-:W2:Y:S01]  /*5370*/  MUFU.EX2 R184, R19 ;  /* 0x0000001300b87308 */ /* 0x000ea20000000800 */
[----:B---3--:R-:W-:-:S07]  /*5380*/  FADD R12, R185, R12 ;  /* 0x0000000cb90c7221 */ /* 0x008fce0000000000 */
        /* <DEDUP_REMOVED lines=31> */
[----:B-1----:R-:W-:-:S04]  /*5580*/  FADD R13, R199, R12 ;  /* 0x0000000cc70d7221 */ /* 0x002fc80000000000 */
[----:B--2---:R-:W-:-:S04]  /*5590*/  FADD R12, R210, R13 ;  /* 0x0000000dd20c7221 */ /* 0x004fc80000000000 */
[----:B---3--:R-:W-:-:S05]  /*55a0*/  FADD R177, R35, R12 ;  /* 0x0000000c23b17221 */ /* 0x008fca0000000000 */
[----:B------:R1:W2:Y:S01]  /*55b0*/  SHFL.BFLY PT, R170, R177, 0x10, 0x1f ;  /* 0x0e001f00b1aa7f89 */ /* 0x0002a200000e0000 */
[----:B0-----:R-:W-:Y:S05]  /*55c0*/  @!P2 BRA `(.L_x_15) ;  /* 0x000000240080a947 */ /* 0x001fea0003800000 */
.L_x_24:
[C---:B------:R-:W-:Y:S01]  /*55d0*/  IMAD.WIDE R204, R173.reuse, 0x2, R86 ;  /* 0x00000002adcc7825 */ /* 0x040fe200078e0256 */
[----:B------:R-:W3:Y:S03]  /*55e0*/  LDG.E.U16 R208, desc[UR28][R208.64] ;  /* 0x0000001cd0d07981 */ /* 0x000ee6000c1e1500 */
[C---:B------:R-:W-:Y:S01]  /*55f0*/  IMAD.WIDE R202, R173.reuse, 0x2, R78 ;  /* 0x00000002adca7825 */ /* 0x040fe200078e024e */
[----:B------:R-:W4:Y:S03]  /*5600*/  LDG.E.U16 R206, desc[UR28][R206.64] ;  /* 0x0000001ccece7981 */ /* 0x000f26000c1e1500 */
[C---:B------:R-:W-:Y:S01]  /*5610*/  IMAD.WIDE R12, R173.reuse, 0x2, R70 ;  /* 0x00000002ad0c7825 */ /* 0x040fe200078e0246 */
[----:B------:R-:W5:Y:S03]  /*5620*/  LDG.E.U16 R204, desc[UR28][R204.64] ;  /* 0x0000001ccccc7981 */ /* 0x000f66000c1e1500 */
[C---:B------:R-:W-:Y:S01]  /*5630*/  IMAD.WIDE R14, R173.reuse, 0x2, R62 ;  /* 0x00000002ad0e7825 */ /* 0x040fe200078e023e */
[----:B--2---:R-:W2:Y:S03]  /*5640*/  LDG.E.U16 R202, desc[UR28][R202.64] ;  /* 0x0000001ccaca7981 */ /* 0x004ea6000c1e1500 */
[C---:B------:R-:W-:Y:S01]  /*5650*/  IMAD.WIDE R16, R173.reuse, 0x2, R40 ;  /* 0x00000002ad107825 */ /* 0x040fe200078e0228 */
[----:B------:R0:W2:Y:S03]  /*5660*/  LDG.E.U16 R200, desc[UR28][R12.64] ;  /* 0x0000001c0cc87981 */ /* 0x0000a6000c1e1500 */
[C---:B------:R-:W-:Y:S01]  /*5670*/  IMAD.WIDE R30, R173.reuse, 0x2, R48 ;  /* 0x00000002ad1e7825 */ /* 0x040fe200078e0230 */
[----:B------:R1:W2:Y:S03]  /*5680*/  LDG.E.U16 R198, desc[UR28][R14.64] ;  /* 0x0000001c0ec67981 */ /* 0x0002a6000c1e1500 */
[C---:B------:R-:W-:Y:S01]  /*5690*/  IMAD.WIDE R28, R173.reuse, 0x2, R100 ;  /* 0x00000002ad1c7825 */ /* 0x040fe200078e0264 */
[----:B------:R0:W2:Y:S03]  /*56a0*/  LDG.E.U16 R196, desc[UR28][R16.64] ;  /* 0x0000001c10c47981 */ /* 0x0000a6000c1e1500 */
[C---:B------:R-:W-:Y:S01]  /*56b0*/  IMAD.WIDE R26, R173.reuse, 0x2, R92 ;  /* 0x00000002ad1a7825 */ /* 0x040fe200078e025c */
[----:B------:R-:W2:Y:S03]  /*56c0*/  LDG.E.U16 R34, desc[UR28][R30.64] ;  /* 0x0000001c1e227981 */ /* 0x000ea6000c1e1500 */
[C---:B------:R-:W-:Y:S01]  /*56d0*/  IMAD.WIDE R24, R173.reuse, 0x2, R84 ;  /* 0x00000002ad187825 */ /* 0x040fe200078e0254 */
[----:B------:R-:W2:Y:S03]  /*56e0*/  LDG.E.U16 R33, desc[UR28][R28.64] ;  /* 0x0000001c1c217981 */ /* 0x000ea6000c1e1500 */
[C---:B------:R-:W-:Y:S01]  /*56f0*/  IMAD.WIDE R22, R173.reuse, 0x2, R76 ;  /* 0x00000002ad167825 */ /* 0x040fe200078e024c */
[----:B------:R-:W2:Y:S03]  /*5700*/  LDG.E.U16 R201, desc[UR28][R26.64] ;  /* 0x0000001c1ac97981 */ /* 0x000ea6000c1e1500 */
[C---:B0-----:R-:W-:Y:S01]  /*5710*/  IMAD.WIDE R12, R173.reuse, 0x2, R68 ;  /* 0x00000002ad0c7825 */ /* 0x041fe200078e0244 */
[----:B------:R-:W2:Y:S03]  /*5720*/  LDG.E.U16 R203, desc[UR28][R24.64] ;  /* 0x0000001c18cb7981 */ /* 0x000ea6000c1e1500 */
[C---:B-1----:R-:W-:Y:S01]  /*5730*/  IMAD.WIDE R14, R173.reuse, 0x2, R60 ;  /* 0x00000002ad0e7825 */ /* 0x042fe200078e023c */
[----:B------:R0:W2:Y:S03]  /*5740*/  LDG.E.U16 R205, desc[UR28][R22.64] ;  /* 0x0000001c16cd7981 */ /* 0x0000a6000c1e1500 */
[C---:B------:R-:W-:Y:S01]  /*5750*/  IMAD.WIDE R16, R173.reuse, 0x2, R42 ;  /* 0x00000002ad107825 */ /* 0x040fe200078e022a */
[----:B------:R1:W2:Y:S03]  /*5760*/  LDG.E.U16 R207, desc[UR28][R12.64] ;  /* 0x0000001c0ccf7981 */ /* 0x0002a6000c1e1500 */
[C---:B------:R-:W-:Y:S01]  /*5770*/  IMAD.WIDE R18, R173.reuse, 0x2, R50 ;  /* 0x00000002ad127825 */ /* 0x040fe200078e0232 */
[----:B------:R1:W2:Y:S03]  /*5780*/  LDG.E.U16 R209, desc[UR28][R14.64] ;  /* 0x0000001c0ed17981 */ /* 0x0002a6000c1e1500 */
[C---:B------:R-:W-:Y:S01]  /*5790*/  IMAD.WIDE R20, R173.reuse, 0x2, R98 ;  /* 0x00000002ad147825 */ /* 0x040fe200078e0262 */
[----:B------:R1:W2:Y:S03]  /*57a0*/  LDG.E.U16 R211, desc[UR28][R16.64] ;  /* 0x0000001c10d37981 */ /* 0x0002a6000c1e1500 */
[C---:B0-----:R-:W-:Y:S01]  /*57b0*/  IMAD.WIDE R22, R173.reuse, 0x2, R90 ;  /* 0x00000002ad167825 */ /* 0x041fe200078e025a */
[----:B------:R0:W2:Y:S03]  /*57c0*/  LDG.E.U16 R213, desc[UR28][R18.64] ;  /* 0x0000001c12d57981 */ /* 0x0000a6000c1e1500 */
[C---:B------:R-:W-:Y:S01]  /*57d0*/  IMAD.WIDE R24, R173.reuse, 0x2, R82 ;  /* 0x00000002ad187825 */ /* 0x040fe200078e0252 */
[----:B------:R0:W2:Y:S03]  /*57e0*/  LDG.E.U16 R212, desc[UR28][R20.64] ;  /* 0x0000001c14d47981 */ /* 0x0000a6000c1e1500 */
[C---:B------:R-:W-:Y:S01]  /*57f0*/  IMAD.WIDE R26, R173.reuse, 0x2, R74 ;  /* 0x00000002ad1a7825 */ /* 0x040fe200078e024a */
[----:B------:R0:W2:Y:S03]  /*5800*/  LDG.E.U16 R214, desc[UR28][R22.64] ;  /* 0x0000001c16d67981 */ /* 0x0000a6000c1e1500 */
[C---:B------:R-:W-:Y:S01]  /*5810*/  IMAD.WIDE R28, R173.reuse, 0x2, R66 ;  /* 0x00000002ad1c7825 */ /* 0x040fe200078e0242 */
[----:B------:R0:W2:Y:S03]  /*5820*/  LDG.E.U16 R216, desc[UR28][R24.64] ;  /* 0x0000001c18d87981 */ /* 0x0000a6000c1e1500 */
[C---:B------:R-:W-:Y:S01]  /*5830*/  IMAD.WIDE R30, R173.reuse, 0x2, R36 ;  /* 0x00000002ad1e7825 */ /* 0x040fe200078e0224 */
[----:B------:R0:W2:Y:S03]  /*5840*/  LDG.E.U16 R218, desc[UR28][R26.64] ;  /* 0x0000001c1ada7981 */ /* 0x0000a6000c1e1500 */
[C---:B-1----:R-:W-:Y:S01]  /*5850*/  IMAD.WIDE R12, R173.reuse, 0x2, R44 ;  /* 0x00000002ad0c7825 */ /* 0x042fe200078e022c */
        /* <DEDUP_REMOVED lines=15> */
[C---:B-1----:R-:W-:Y:S01]  /*5950*/  IMAD.WIDE R28, R173.reuse, 0x2, R46 ;  /* 0x00000002ad1c7825 */ /* 0x042fe200078e022e */
[----:B------:R-:W2:Y:S03]  /*5960*/  LDG.E.U16 R223, desc[UR28][R24.64] ;  /* 0x0000001c18df7981 */ /* 0x000ea6000c1e1500 */
[----:B------:R-:W-:Y:S01]  /*5970*/  IMAD.WIDE R30, R173, 0x2, R54 ;  /* 0x00000002ad1e7825 */ /* 0x000fe200078e0236 */
[----:B------:R-:W2:Y:S04]  /*5980*/  LDG.E.U16 R225, desc[UR28][R26.64] ;  /* 0x0000001c1ae17981 */ /* 0x000ea8000c1e1500 */
[----:B------:R-:W2:Y:S04]  /*5990*/  LDG.E.U16 R227, desc[UR28][R28.64] ;  /* 0x0000001c1ce37981 */ /* 0x000ea8000c1e1500 */
[----:B------:R-:W2:Y:S01]  /*59a0*/  LDG.E.U16 R229, desc[UR28][R30.64] ;  /* 0x0000001c1ee57981 */ /* 0x000ea2000c1e1500 */
[----:B------:R-:W-:-:S02]  /*59b0*/  F2FP.F16.F32.PACK_AB R4, R5, R4 ;  /* 0x000000040504723e */ /* 0x000fc400000000ff */
[----:B------:R-:W-:Y:S02]  /*59c0*/  F2FP.F16.F32.PACK_AB R5, R179, R6 ;  /* 0x00000006b305723e */ /* 0x000fe400000000ff */
[----:B------:R-:W-:Y:S02]  /*59d0*/  F2FP.F16.F32.PACK_AB R6, R10, R7 ;  /* 0x000000070a06723e */ /* 0x000fe400000000ff */
[----:B------:R-:W-:Y:S02]  /*59e0*/  F2FP.F16.F32.PACK_AB R7, R11, R8 ;  /* 0x000000080b07723e */ /* 0x000fe400000000ff */
[----:B------:R-:W-:Y:S02]  /*59f0*/  F2FP.F16.F32.PACK_AB R8, R178, R9 ;  /* 0x00000009b208723e */ /* 0x000fe400000000ff */
[----:B------:R-:W-:Y:S02]  /*5a00*/  F2FP.F16.F32.PACK_AB R9, R181, R176 ;  /* 0x000000b0b509723e */ /* 0x000fe400000000ff */
[----:B------:R-:W-:-:S02]  /*5a10*/  F2FP.F16.F32.PACK_AB R10, R185, R180 ;  /* 0x000000b4b90a723e */ /* 0x000fc400000000ff */
[----:B------:R-:W-:Y:S02]  /*5a20*/  F2FP.F16.F32.PACK_AB R11, R184, R183 ;  /* 0x000000b7b80b723e */ /* 0x000fe400000000ff */
[----:B------:R-:W-:Y:S02]  /*5a30*/  F2FP.F16.F32.PACK_AB R12, R189, R182 ;  /* 0x000000b6bd0c723e */ /* 0x000fe400000000ff */
[----:B------:R-:W-:Y:S02]  /*5a40*/  F2FP.F16.F32.PACK_AB R13, R191, R186 ;  /* 0x000000babf0d723e */ /* 0x000fe400000000ff */
[----:B0-----:R-:W-:Y:S02]  /*5a50*/  F2FP.F16.F32.PACK_AB R14, R190, R187 ;  /* 0x000000bbbe0e723e */ /* 0x001fe400000000ff */
[----:B------:R-:W-:Y:S02]  /*5a60*/  F2FP.F16.F32.PACK_AB R15, R193, R188 ;  /* 0x000000bcc10f723e */ /* 0x000fe400000000ff */
[----:B------:R-:W-:-:S02]  /*5a70*/  F2FP.F16.F32.PACK_AB R16, R195, R192 ;  /* 0x000000c0c310723e */ /* 0x000fc400000000ff */
[----:B------:R-:W-:Y:S02]  /*5a80*/  F2FP.F16.F32.PACK_AB R17, R197, R194 ;  /* 0x000000c2c511723e */ /* 0x000fe400000000ff */
[----:B------:R-:W-:Y:S02]  /*5a90*/  F2FP.F16.F32.PACK_AB R18, R199, R32 ;  /* 0x00000020c712723e */ /* 0x000fe400000000ff */
[----:B------:R-:W-:Y:S01]  /*5aa0*/  F2FP.F16.F32.PACK_AB R19, R35, R210 ;  /* 0x000000d22313723e */ /* 0x000fe200000000ff */
[----:B------:R-:W-:-:S03]  /*5ab0*/  FADD R172, -R139, R172 ;  /* 0x000000ac8bac7221 */ /* 0x000fc60000000100 */
[----:B------:R-:W-:Y:S01]  /*5ac0*/  STTM.16dp32bit_t0_t15.x16 tmem[UR14+0x40], R4 ;  /* 0x00004004000079ed */ /* 0x000fe20008a0000e */
[----:B------:R-:W-:Y:S01]  /*5ad0*/  STTM.16dp32bit_t16_t31.x16 tmem[UR14+0x50], R4 ;  /* 0x00005004000079ed */ /* 0x000fe20008a2000e */
[----:B------:R-:W-:-:S04]  /*5ae0*/  FMUL R172, R172, 1.4426950216293334961 ;  /* 0x3fb8aa3bacac7820 */ /* 0x000fc80000400000 */
[----:B------:R-:W0:Y:S01]  /*5af0*/  MUFU.EX2 R179, R172 ;  /* 0x000000ac00b37308 */ /* 0x000e220000000800 */
[----:B------:R-:W-:Y:S01]  /*5b00*/  ULEA UR13, UR34, UR10, 0x3 ;  /* 0x0000000a220d7291 */ /* 0x000fe2000f8e18ff */
[----:B------:R-:W-:Y:S01]  /*5b10*/  FADD R170, R177, R170 ;  /* 0x000000aab1aa7221 */ /* 0x000fe20000000000 */
[----:B------:R-:W-:Y:S02]  /*5b20*/  UMOV UR4, UR5 ;  /* 0x0000000500047c82 */ /* 0x000fe40008000000 */
[----:B------:R-:W-:Y:S01]  /*5b30*/  UIADD3 UR13, UPT, UPT, UR13, 0x8000, URZ ;  /* 0x000080000d0d7890 */ /* 0x000fe2000fffe0ff */
[----:B---3--:R-:W-:Y:S04]  /*5b40*/  STS.U16 [R59+UR10+0x6000], R208 ;  /* 0x006000d03b007988 */ /* 0x008fe8000800040a */
[----:B----4-:R-:W-:Y:S04]  /*5b50*/  STS.U16 [R59+UR10+0x6400], R206 ;  /* 0x006400ce3b007988 */ /* 0x010fe8000800040a */
[----:B-----5:R-:W-:Y:S04]  /*5b60*/  STS.U16 [R59+UR10+0x6800], R204 ;  /* 0x006800cc3b007988 */ /* 0x020fe8000800040a */
[----:B--2---:R-:W-:Y:S04]  /*5b70*/  STS.U16 [R59+UR10+0x6c00], R202 ;  /* 0x006c00ca3b007988 */ /* 0x004fe8000800040a */
[----:B------:R-:W-:Y:S04]  /*5b80*/  STS.U16 [R59+UR10+0x7000], R200 ;  /* 0x007000c83b007988 */ /* 0x000fe8000800040a */
[----:B------:R-:W-:Y:S04]  /*5b90*/  STS.U16 [R59+UR10+0x7400], R198 ;  /* 0x007400c63b007988 */ /* 0x000fe8000800040a */
[----:B------:R-:W-:Y:S04]  /*5ba0*/  STS.U16 [R59+UR10+0x7800], R196 ;  /* 0x007800c43b007988 */ /* 0x000fe8000800040a */
[----:B------:R-:W-:Y:S04]  /*5bb0*/  STS.U16 [R59+UR10+0x7c00], R34 ;  /* 0x007c00223b007988 */ /* 0x000fe8000800040a */
        /* <DEDUP_REMOVED lines=24> */
[----:B------:R-:W3:Y:S02]  /*5d40*/  FENCE.VIEW.ASYNC.T ;  /* 0x00000000000073c6 */ /* 0x000ee40000000200 */
[----:B---3--:R-:W-:Y:S06]  /*5d50*/  BAR.SYNC.DEFER_BLOCKING 0x0 ;  /* 0x0000000000007b1d */ /* 0x008fec0000010000 */
[----:B-1----:R-:W-:Y:S01]  /*5d60*/  LDTM.16dp32bit_t0_t15.x32 R4, tmem[UR14] ;  /* 0x0000000e000479ee */ /* 0x002fe20008a80000 */
[----:B------:R-:W0:Y:S01]  /*5d70*/  LDTM.16dp32bit_t16_t31.x32 R4, tmem[UR14+0x20] ;  /* 0x0000200e000479ee */ /* 0x000e220008aa0000 */
[----:B------:R-:W-:Y:S01]  /*5d80*/  NOP ;  /* 0x0000000000007918 */ /* 0x000fe20000000000 */
[C---:B0-----:R-:W-:Y:S01]  /*5d90*/  FMUL R4, R179.reuse, R4 ;  /* 0x00000004b3047220 */ /* 0x041fe20000400000 */
        /* <DEDUP_REMOVED lines=32> */
[----:B------:R2:W-:Y:S01]  /*5fa0*/  STTM.16dp32bit_t16_t31.x32 tmem[UR14+0x20], R4 ;  /* 0x00002004000079ed */ /* 0x0005e20008aa000e */
[----:B------:R-:W0:Y:S02]  /*5fb0*/  FENCE.VIEW.ASYNC.T ;  /* 0x00000000000073c6 */ /* 0x000e240000000200 */
[----:B0-----:R-:W-:Y:S06]  /*5fc0*/  BAR.SYNC.DEFER_BLOCKING 0x0 ;  /* 0x0000000000007b1d */ /* 0x001fec0000010000 */
[----:B------:R0:W-:Y:S06]  /*5fd0*/  MEMBAR.ALL.CTA ;  /* 0x0000000000007992 */ /* 0x0001ec0000008000 */
[----:B0-----:R-:W0:Y:S02]  /*5fe0*/  FENCE.VIEW.ASYNC.S ;  /* 0x00000000000073c6 */ /* 0x001e240000000000 */
[----:B0-----:R-:W-:Y:S06]  /*5ff0*/  BAR.SYNC.DEFER_BLOCKING 0x0 ;  /* 0x0000000000007b1d */ /* 0x001fec0000010000 */
[----:B------:R-:W-:Y:S05]  /*6000*/  BRA.U UP1, `(.L_x_16) ;  /* 0x0000000101547547 */ /* 0x000fea000b800000 */
[----:B------:R-:W-:Y:S02]  /*6010*/  UIADD3 UR23, UPT, UPT, UR11, 0x48, URZ ;  /* 0x000000480b177890 */ /* 0x000fe4000fffe0ff */
[----:B------:R-:W-:Y:S02]  /*6020*/  UIADD3 UR25, UPT, UPT, UR11, 0x50, URZ ;  /* 0x000000500b197890 */ /* 0x000fe4000fffe0ff */
        /* <DEDUP_REMOVED lines=19> */
.L_x_16:
[----:B------:R-:W-:Y:S01]  /*6160*/  UIADD3 UR34, UPT, UPT, UR34, 0x1, URZ ;  /* 0x0000000122227890 */ /* 0x000fe2000fffe0ff */
[----:B------:R-:W-:Y:S01]  /*6170*/  FFMA R160, R179, R160, R170 ;  /* 0x000000a0b3a07223 */ /* 0x000fe200000000aa */
[----:B------:R-:W-:Y:S01]  /*6180*/  UIADD3 UR6, UPT, UPT, UR6, 0x40, URZ ;  /* 0x0000004006067890 */ /* 0x000fe2000fffe0ff */
[----:B------:R-:W-:Y:S01]  /*6190*/  VIADD R173, R173, UR21 ;  /* 0x00000015adad7c36 */ /* 0x000fe20008000000 */
[----:B------:R-:W-:Y:S01]  /*61a0*/  UISETP.GT.AND UP2, UPT, UR34, 0x1, UPT ;  /* 0x000000012200788c */ /* 0x000fe2000bf44270 */
[----:B------:R-:W-:Y:S01]  /*61b0*/  IADD3 R171, PT, PT, R161, R171, RZ ;  /* 0x000000aba1ab7210 */ /* 0x000fe20007ffe0ff */
[----:B------:R-:W-:Y:S01]  /*61c0*/  IMAD.U32 R170, RZ, RZ, UR4 ;  /* 0x00000004ffaa7e24 */ /* 0x000fe2000f8e00ff */
[----:B------:R-:W-:Y:S01]  /*61d0*/  MOV R172, R139 ;  /* 0x0000008b00ac7202 */ /* 0x000fe20000000f00 */
[----:B0-----:R-:W-:Y:S02]  /*61e0*/  USEL UR5, URZ, 0x1, !UP2 ;  /* 0x00000001ff057887 */ /* 0x001fe4000d000000 */
[----:B------:R-:W-:-:S02]  /*61f0*/  USEL UR34, UR34, URZ, !UP2 ;  /* 0x000000ff22227287 */ /* 0x000fc4000d000000 */
[----:B------:R-:W-:Y:S02]  /*6200*/  UISETP.GE.AND UP2, UPT, UR6, UR15, UPT ;  /* 0x0000000f0600728c */ /* 0x000fe4000bf46270 */
[----:B------:R-:W-:-:S07]  /*6210*/  ULOP3.LUT UR5, UR4, UR5, URZ, 0x3c, !UPT ;  /* 0x0000000504057292 */ /* 0x000fce000f8e3cff */
[----:B------:R-:W-:Y:S05]  /*6220*/  BRA.U !UP2, `(.L_x_17) ;  /* 0xffffffdd0af87547 */ /* 0x000fea000b83ffff */
.L_x_12:
[C---:B-12-4-:R-:W-:Y:S01]  /*6230*/  FMUL R4, R160.reuse, 8388608 ;  /* 0x4b000000a0047820 */ /* 0x056fe20000400000 */
[C---:B------:R-:W-:Y:S01]  /*6240*/  FSETP.GEU.AND P5, PT, R160.reuse, 1.175494350822287508e-38, PT ;  /* 0x00800000a000780b */ /* 0x040fe20003fae000 */
[----:B------:R-:W0:Y:S01]  /*6250*/  LDCU UR5, c[0x0][0x3f0] ;  /* 0x00007e00ff0577ac */ /* 0x000e220008000800 */
[----:B------:R-:W-:Y:S01]  /*6260*/  IMAD.MOV.U32 R5, RZ, RZ, 0x3dc6b27f ;  /* 0x3dc6b27fff057424 */ /* 0x000fe200078e00ff */
[----:B------:R-:W-:Y:S02]  /*6270*/  FSETP.GEU.AND P2, PT, |R160|, 1.175494350822287508e-38, PT ;  /* 0x00800000a000780b */ /* 0x000fe40003f4e200 */
[----:B------:R-:W-:Y:S02]  /*6280*/  FSEL R51, R4, R160, !P5 ;  /* 0x000000a004337208 */ /* 0x000fe40006800000 */
[----:B------:R-:W-:Y:S02]  /*6290*/  FSETP.GT.AND P3, PT, |R160|, 8.50705917302346158658e+37, PT ;  /* 0x7e800000a000780b */ /* 0x000fe40003f64200 */
[----:B------:R-:W-:Y:S01]  /*62a0*/  SHF.L.U32 R48, R0, 0x4, RZ ;  /* 0x0000000400307819 */ /* 0x000fe200000006ff */
[----:B------:R-:W-:Y:S01]  /*62b0*/  VIADD R4, R51, 0xc0cafb0d ;  /* 0xc0cafb0d33047836 */ /* 0x000fe20000000000 */
[----:B------:R-:W-:-:S04]  /*62c0*/  SHF.R.U32.HI R41, RZ, 0x2, R0 ;  /* 0x00000002ff297819 */ /* 0x000fc80000011600 */
[----:B------:R-:W-:-:S04]  /*62d0*/  LOP3.LUT R36, R4, 0xff800000, RZ, 0xc0, !PT ;  /* 0xff80000004247812 */ /* 0x000fc800078ec0ff */
[----:B------:R-:W-:Y:S01]  /*62e0*/  IADD3 R4, PT, PT, R51, -R36, RZ ;  /* 0x8000002433047210 */ /* 0x000fe20007ffe0ff */
[----:B0-----:R-:W-:-:S04]  /*62f0*/  UISETP.GE.AND UP0, UPT, UR5, 0x1, UPT ;  /* 0x000000010500788c */ /* 0x001fc8000bf06270 */
[----:B------:R-:W-:Y:S01]  /*6300*/  FADD R38, R4, -1 ;  /* 0xbf80000004267421 */ /* 0x000fe20000000000 */
[----:B------:R-:W-:-:S03]  /*6310*/  SHF.L.U32 R4, R0, 0x7, RZ ;  /* 0x0000000700047819 */ /* 0x000fc600000006ff */
[----:B------:R-:W-:Y:S01]  /*6320*/  FFMA.FTZ R5, R38, R5, -0.16845393180847167969 ;  /* 0xbe2c7f3026057423 */ /* 0x000fe20000010005 */
[----:B------:R-:W-:-:S03]  /*6330*/  LOP3.LUT R40, R4, 0x800, RZ, 0xc0, !PT ;  /* 0x0000080004287812 */ /* 0x000fc600078ec0ff */
[----:B------:R-:W-:-:S04]  /*6340*/  FFMA.FTZ R5, R38, R5, 0.1716887056827545166 ;  /* 0x3e2fcf2a26057423 */ /* 0x000fc80000010005 */
[----:B------:R-:W-:-:S04]  /*6350*/  FFMA.FTZ R5, R38, R5, -0.17900948226451873779 ;  /* 0xbe374e4326057423 */ /* 0x000fc80000010005 */
[----:B------:R-:W-:-:S04]  /*6360*/  FFMA.FTZ R5, R38, R5, 0.20512372255325317383 ;  /* 0x3e520bf426057423 */ /* 0x000fc80000010005 */
[----:B------:R-:W-:Y:S01]  /*6370*/  FFMA.FTZ R5, R38, R5, -0.24046532809734344482 ;  /* 0xbe763c8b26057423 */ /* 0x000fe20000010005 */
[----:B------:R-:W-:Y:S06]  /*6380*/  BRA.U !UP0, `(.L_x_18) ;  /* 0x0000000108107547 */ /* 0x000fec000b800000 */
[----:B------:R-:W-:-:S06]  /*6390*/  USHF.L.U32 UR4, UR4, 0x1f, URZ ;  /* 0x0000001f04047899 */ /* 0x000fcc00080006ff */
[----:B------:R-:W-:-:S04]  /*63a0*/  IMAD.U32 R4, RZ, RZ, UR4 ;  /* 0x00000004ff047e24 */ /* 0x000fc8000f8e00ff */
[----:B------:R-:W0:Y:S02]  /*63b0*/  SYNCS.PHASECHK.TRANS64.TRYWAIT P4, [UR13], R4 ;  /* 0x00000004ff0075a7 */ /* 0x000e24000808110d */
[----:B0-----:R-:W-:Y:S05]  /*63c0*/  @!P4 BRA `(.L_x_19) ;  /* 0x00000018000cc947 */ /* 0x001fea0003800000 */
.L_x_18:
[----:B------:R-:W-:Y:S01]  /*63d0*/  BAR.SYNC.DEFER_BLOCKING 0x0 ;  /* 0x0000000000007b1d */ /* 0x000fe20000010000 */
[----:B------:R-:W-:Y:S01]  /*63e0*/  FFMA.FTZ R37, R38, R5, 0.28857114911079406738 ;  /* 0x3e93bf9926257423 */ /* 0x000fe20000010005 */
[----:B------:R-:W-:Y:S01]  /*63f0*/  LOP3.LUT R39, R48, 0xf0, RZ, 0xc0, !PT ;  /* 0x000000f030277812 */ /* 0x000fe200078ec0ff */
[----:B------:R-:W-:Y:S01]  /*6400*/  @P3 FMUL R160, R160, 0.25 ;  /* 0x3e800000a0a03820 */ /* 0x000fe20000400000 */
[----:B------:R-:W-:Y:S01]  /*6410*/  LOP3.LUT R43, R41, 0x18, RZ, 0xc0, !PT ;  /* 0x00000018292b7812 */ /* 0x000fe200078ec0ff */
[----:B------:R-:W-:Y:S01]  /*6420*/  FFMA.FTZ R37, R38, R37, -0.36067417263984680176 ;  /* 0xbeb8aa4926257423 */ /* 0x000fe20000010025 */
[----:B------:R-:W-:Y:S01]  /*6430*/  IADD3 R41, PT, PT, R39, UR10, R40 ;  /* 0x0000000a27297c10 */ /* 0x000fe2000fffe028 */
[----:B------:R-:W-:Y:S01]  /*6440*/  @!P2 FMUL R160, R160, 16777216 ;  /* 0x4b800000a0a0a820 */ /* 0x000fe20000400000 */
[----:B------:R-:W-:Y:S01]  /*6450*/  SHF.L.U32 R39, R0, 0x3, RZ ;  /* 0x0000000300277819 */ /* 0x000fe200000006ff */
[C---:B------:R-:W-:Y:S01]  /*6460*/  FFMA.FTZ R37, R38.reuse, R37, 0.48089820146560668945 ;  /* 0x3ef6384a26257423 */ /* 0x040fe20000010025 */
[----:B------:R-:W-:Y:S01]  /*6470*/  LOP3.LUT R64, R43, 0x1f, R0, 0xf8, !PT ;  /* 0x0000001f2b407812 */ /* 0x000fe200078ef800 */
[----:B------:R-:W0:Y:S01]  /*6480*/  LDCU.64 UR4, c[0x0][0x3e0] ;  /* 0x00007c00ff0477ac */ /* 0x000e220008000a00 */
[----:B------:R-:W-:Y:S01]  /*6490*/  LOP3.LUT R40, R39, 0x300, RZ, 0xc0, !PT ;  /* 0x0000030027287812 */ /* 0x000fe200078ec0ff */
[----:B------:R-:W-:Y:S01]  /*64a0*/  FFMA.FTZ R37, R38, R37, -0.72134751081466674805 ;  /* 0xbf38aa3b26257423 */ /* 0x000fe20000010025 */
[----:B------:R-:W-:Y:S01]  /*64b0*/  FSEL R0, RZ, -23, P5 ;  /* 0xc1b80000ff007808 */ /* 0x000fe20002800000 */
[----:B------:R-:W1:Y:S01]  /*64c0*/  LDC R56, c[0x0][0x3e8] ;  /* 0x0000fa00ff387b82 */ /* 0x000e620000000800 */
[----:B------:R-:W-:Y:S01]  /*64d0*/  IADD3 R49, PT, PT, R40, R41, RZ ;  /* 0x0000002928317210 */ /* 0x000fe20007ffe0ff */
[----:B------:R-:W-:Y:S01]  /*64e0*/  FMUL R39, R38, R37 ;  /* 0x0000002526277220 */ /* 0x000fe20000400000 */
[----:B------:R-:W-:Y:S01]  /*64f0*/  I2FP.F32.S32 R37, R36 ;  /* 0x0000002400257245 */ /* 0x000fe20000201400 */
[----:B------:R-:W-:Y:S01]  /*6500*/  IMAD.SHL.U32 R40, R64, 0x8, RZ ;  /* 0x0000000840287824 */ /* 0x000fe200078e00ff */
[----:B------:R-:W2:Y:S01]  /*6510*/  MUFU.RCP R36, R160 ;  /* 0x000000a000247308 */ /* 0x000ea20000001000 */
[C---:B------:R-:W-:Y:S01]  /*6520*/  FMUL R39, R38.reuse, R39 ;  /* 0x0000002726277220 */ /* 0x040fe20000400000 */
[----:B------:R-:W-:Y:S01]  /*6530*/  ISETP.GE.U32.AND P4, PT, R51, 0x7f800000, PT ;  /* 0x7f8000003300780c */ /* 0x000fe20003f86070 */
[----:B------:R-:W-:Y:S01]  /*6540*/  FFMA.FTZ R0, R37, 1.1920928955078125e-07, R0 ;  /* 0x3400000025007823 */ /* 0x000fe20000010000 */
[----:B------:R-:W3:Y:S02]  /*6550*/  @!P1 SYNCS.CCTL.IV [UR10+0x8000] ;  /* 0x00800000ff0099b1 */ /* 0x000ee4000800000a */
[----:B---3--:R-:W-:Y:S01]  /*6560*/  BAR.SYNC.DEFER_BLOCKING 0x0 ;  /* 0x0000000000007b1d */ /* 0x008fe20000010000 */
[----:B------:R-:W-:Y:S01]  /*6570*/  FFMA.FTZ R39, R38, 1.4426950216293334961, R39 ;  /* 0x3fb8aa3b26277823 */ /* 0x000fe20000010027 */
[----:B------:R-:W-:-:S02]  /*6580*/  LOP3.LUT R38, R48, 0x30, RZ, 0xc0, !PT ;  /* 0x0000003030267812 */ /* 0x000fc400078ec0ff */
[----:B------:R-:W-:Y:S01]  /*6590*/  LOP3.LUT R41, R40, 0xc0, RZ, 0xc0, !PT ;  /* 0x000000c028297812 */ /* 0x000fe200078ec0ff */
[----:B------:R-:W-:Y:S01]  /*65a0*/  FADD R0, R0, R39 ;  /* 0x0000002700007221 */ /* 0x000fe20000000000 */
[----:B0-----:R-:W-:Y:S02]  /*65b0*/  UIMAD UR4, UR7, UR4, URZ ;  /* 0x00000004070472a4 */ /* 0x001fe4000f8e02ff */
[----:B------:R-:W0:Y:S01]  /*65c0*/  LDC.64 R62, c[0x0][0x398] ;  /* 0x0000e600ff3e7b82 */ /* 0x000e220000000a00 */
[----:B------:R-:W-:Y:S01]  /*65d0*/  LDTM.16dp32bit_t0_t15.x32 R4, tmem[UR14] ;  /* 0x0000000e000479ee */ /* 0x000fe20008a80000 */
[----:B------:R-:W3:Y:S01]  /*65e0*/  LDTM.16dp32bit_t16_t31.x32 R4, tmem[UR14+0x20] ;  /* 0x0000200e000479ee */ /* 0x000ee20008aa0000 */
[----:B------:R-:W-:Y:S01]  /*65f0*/  IADD3 R65, PT, PT, R41, UR10, R38 ;  /* 0x0000000a29417c10 */ /* 0x000fe2000fffe026 */
[----:B------:R-:W-:Y:S01]  /*6600*/  USHF.L.U32 UR6, UR4, 0x1, URZ ;  /* 0x0000000104067899 */ /* 0x000fe200080006ff */
[----:B------:R-:W-:Y:S02]  /*6610*/  LOP3.LUT R48, R48, 0x7f0, RZ, 0xc0, !PT ;  /* 0x000007f030307812 */ /* 0x000fe400078ec0ff */
[----:B------:R-:W-:Y:S01]  /*6620*/  SHF.L.U32 R64, R64, 0x4, RZ ;  /* 0x0000000440407819 */ /* 0x000fe200000006ff */
[----:B-1----:R-:W-:-:S03]  /*6630*/  IMAD R2, R2, R56, RZ ;  /* 0x0000003802027224 */ /* 0x002fc600078e02ff */
[----:B------:R-:W-:Y:S01]  /*6640*/  LOP3.LUT R64, R64, 0xf0, RZ, 0xc0, !PT ;  /* 0x000000f040407812 */ /* 0x000fe200078ec0ff */
[----:B------:R-:W1:Y:S01]  /*6650*/  @!P1 SYNCS.CCTL.IV [UR10+0x8008] ;  /* 0x00800800ff0099b1 */ /* 0x000e62000800000a */
[----:B------:R-:W-:Y:S01]  /*6660*/  NOP ;  /* 0x0000000000007918 */ /* 0x000fe20000000000 */
[----:B------:R-:W-:Y:S01]  /*6670*/  FSETP.NEU.AND P1, PT, R51, RZ, PT ;  /* 0x000000ff3300720b */ /* 0x000fe20003f2d000 */
[----:B---3--:R-:W-:Y:S01]  /*6680*/  @P3 FMUL R6, R6, 0.25 ;  /* 0x3e80000006063820 */ /* 0x008fe20000400000 */
[----:B------:R-:W-:Y:S01]  /*6690*/  @P3 FMUL R7, R7, 0.25 ;  /* 0x3e80000007073820 */ /* 0x000fe20000400000 */
[----:B------:R-:W-:Y:S01]  /*66a0*/  @P3 FMUL R4, R4, 0.25 ;  /* 0x3e80000004043820 */ /* 0x000fe20000400000 */
[----:B------:R-:W-:Y:S01]  /*66b0*/  @P3 FMUL R5, R5, 0.25 ;  /* 0x3e80000005053820 */ /* 0x000fe20000400000 */
[----:B------:R-:W-:Y:S01]  /*66c0*/  @P3 FMUL R8, R8, 0.25 ;  /* 0x3e80000008083820 */ /* 0x000fe20000400000 */
[----:B------:R-:W-:Y:S01]  /*66d0*/  @P3 FMUL R10, R10, 0.25 ;  /* 0x3e8000000a0a3820 */ /* 0x000fe20000400000 */
[----:B------:R-:W-:Y:S01]  /*66e0*/  @!P2 FMUL R6, R6, 16777216 ;  /* 0x4b8000000606a820 */ /* 0x000fe20000400000 */
[----:B------:R-:W-:Y:S01]  /*66f0*/  @!P2 FMUL R7, R7, 16777216 ;  /* 0x4b8000000707a820 */ /* 0x000fe20000400000 */
[----:B------:R-:W-:Y:S01]  /*6700*/  @!P2 FMUL R4, R4, 16777216 ;  /* 0x4b8000000404a820 */ /* 0x000fe20000400000 */
[----:B------:R-:W-:Y:S01]  /*6710*/  @!P2 FMUL R5, R5, 16777216 ;  /* 0x4b8000000505a820 */ /* 0x000fe20000400000 */
[----:B------:R-:W-:Y:S01]  /*6720*/  @!P2 FMUL R8, R8, 16777216 ;  /* 0x4b8000000808a820 */ /* 0x000fe20000400000 */
[----:B------:R-:W-:Y:S01]  /*6730*/  @!P2 FMUL R10, R10, 16777216 ;  /* 0x4b8000000a0aa820 */ /* 0x000fe20000400000 */
[----:B--2---:R-:W-:Y:S01]  /*6740*/  FMUL R37, R36, R6 ;  /* 0x0000000624257220 */ /* 0x004fe20000400000 */
[----:B------:R-:W-:Y:S01]  /*6750*/  @P3 FMUL R9, R9, 0.25 ;  /* 0x3e80000009093820 */ /* 0x000fe20000400000 */
        /* <DEDUP_REMOVED lines=9> */
[C---:B------:R-:W-:Y:S01]  /*67f0*/  FMUL R6, R36.reuse, R7 ;  /* 0x0000000724067220 */ /* 0x040fe20000400000 */
[C---:B------:R-:W-:Y:S01]  /*6800*/  FMUL R4, R36.reuse, R4 ;  /* 0x0000000424047220 */ /* 0x040fe20000400000 */
[C---:B------:R-:W-:Y:S01]  /*6810*/  FMUL R5, R36.reuse, R5 ;  /* 0x0000000524057220 */ /* 0x040fe20000400000 */
[C---:B------:R-:W-:Y:S01]  /*6820*/  FMUL R8, R36.reuse, R8 ;  /* 0x0000000824087220 */ /* 0x040fe20000400000 */
[----:B------:R-:W-:Y:S01]  /*6830*/  FMUL R7, R36, R10 ;  /* 0x0000000a24077220 */ /* 0x000fe20000400000 */
[----:B------:R-:W-:Y:S01]  /*6840*/  @!P2 FMUL R9, R9, 16777216 ;  /* 0x4b8000000909a820 */ /* 0x000fe20000400000 */
        /* <DEDUP_REMOVED lines=9> */
[----:B------:R-:W-:Y:S01]  /*68e0*/  F2FP.F16.F32.PACK_AB R40, R37, R4 ;  /* 0x000000042528723e */ /* 0x000fe200000000ff */
[----:B------:R-:W-:Y:S01]  /*68f0*/  FMUL R9, R36, R9 ;  /* 0x0000000924097220 */ /* 0x000fe20000400000 */
[----:B------:R-:W-:Y:S01]  /*6900*/  F2FP.F16.F32.PACK_AB R44, R6, R5 ;  /* 0x00000005062c723e */ /* 0x000fe200000000ff */
[C---:B------:R-:W-:Y:S01]  /*6910*/  FMUL R4, R36.reuse, R11 ;  /* 0x0000000b24047220 */ /* 0x040fe20000400000 */
[----:B------:R-:W-:Y:S01]  /*6920*/  F2FP.F16.F32.PACK_AB R41, R7, R8 ;  /* 0x000000080729723e */ /* 0x000fe200000000ff */
[C---:B------:R-:W-:Y:S01]  /*6930*/  FMUL R12, R36.reuse, R12 ;  /* 0x0000000c240c7220 */ /* 0x040fe20000400000 */
[C---:B------:R-:W-:Y:S01]  /*6940*/  FMUL R13, R36.reuse, R13 ;  /* 0x0000000d240d7220 */ /* 0x040fe20000400000 */
[C---:B------:R-:W-:Y:S01]  /*6950*/  FMUL R5, R36.reuse, R14 ;  /* 0x0000000e24057220 */ /* 0x040fe20000400000 */
[C---:B------:R-:W-:Y:S01]  /*6960*/  FMUL R6, R36.reuse, R15 ;  /* 0x0000000f24067220 */ /* 0x040fe20000400000 */
[C---:B------:R-:W-:Y:S01]  /*6970*/  FMUL R16, R36.reuse, R16 ;  /* 0x0000001024107220 */ /* 0x040fe20000400000 */
[C---:B------:R-:W-:Y:S01]  /*6980*/  FMUL R17, R36.reuse, R17 ;  /* 0x0000001124117220 */ /* 0x040fe20000400000 */
[C---:B------:R-:W-:Y:S01]  /*6990*/  FMUL R7, R36.reuse, R18 ;  /* 0x0000001224077220 */ /* 0x040fe20000400000 */
[----:B------:R-:W-:Y:S01]  /*69a0*/  FMUL R8, R36, R19 ;  /* 0x0000001324087220 */ /* 0x000fe20000400000 */
[----:B------:R-:W-:Y:S01]  /*69b0*/  F2FP.F16.F32.PACK_AB R45, R4, R9 ;  /* 0x00000009042d723e */ /* 0x000fe200000000ff */
[----:B------:R-:W-:Y:S01]  /*69c0*/  @P3 FMUL R20, R20, 0.25 ;  /* 0x3e80000014143820 */ /* 0x000fe20000400000 */
        /* <DEDUP_REMOVED lines=8> */
[----:B------:R-:W-:Y:S01]  /*6a50*/  @P4 MOV R4, 0x7f800000 ;  /* 0x7f80000000044802 */ /* 0x000fe20000000f00 */
[----:B-1----:R1:W-:Y:S01]  /*6a60*/  STS.128 [R49], R40 ;  /* 0x0000002831007388 */ /* 0x0023e20000000c00 */
[----:B------:R-:W-:Y:S01]  /*6a70*/  @P3 FMUL R25, R25, 0.25 ;  /* 0x3e80000019193820 */ /* 0x000fe20000400000 */
[----:B------:R-:W-:Y:S01]  /*6a80*/  @P3 FMUL R26, R26, 0.25 ;  /* 0x3e8000001a1a3820 */ /* 0x000fe20000400000 */
[----:B------:R-:W-:Y:S01]  /*6a90*/  @P3 FMUL R27, R27, 0.25 ;  /* 0x3e8000001b1b3820 */ /* 0x000fe20000400000 */
[----:B------:R2:W-:Y:S01]  /*6aa0*/  STS.128 [R49+0x400], R44 ;  /* 0x0004002c31007388 */ /* 0x0005e20000000c00 */
[----:B------:R-:W-:Y:S01]  /*6ab0*/  @P4 FFMA.FTZ R0, R51, R4, +INF ;  /* 0x7f80000033004423 */ /* 0x000fe20000010004 */
[----:B------:R-:W-:-:S02]  /*6ac0*/  IMAD R4, R3, UR5, RZ ;  /* 0x0000000503047c24 */ /* 0x000fc4000f8e02ff */
[----:B------:R-:W-:Y:S01]  /*6ad0*/  @P3 FMUL R28, R28, 0.25 ;  /* 0x3e8000001c1c3820 */ /* 0x000fe20000400000 */
[----:B------:R-:W-:Y:S01]  /*6ae0*/  BAR.SYNC.DEFER_BLOCKING 0x0 ;  /* 0x0000000000007b1d */ /* 0x000fe20000010000 */
[----:B------:R-:W-:Y:S01]  /*6af0*/  @P3 FMUL R29, R29, 0.25 ;  /* 0x3e8000001d1d3820 */ /* 0x000fe20000400000 */
[----:B------:R-:W-:Y:S01]  /*6b00*/  @P3 FMUL R30, R30, 0.25 ;  /* 0x3e8000001e1e3820 */ /* 0x000fe20000400000 */
        /* <DEDUP_REMOVED lines=9> */
[----:B------:R-:W-:Y:S01]  /*6ba0*/  SHF.L.U32 R5, R4, 0x1, RZ ;  /* 0x0000000104057819 */ /* 0x000fe200000006ff */
[----:B------:R-:W-:Y:S01]  /*6bb0*/  UIMAD.WIDE UR4, UR4, 0x2, URZ ;  /* 0x00000002040478a5 */ /* 0x000fe2000f8e02ff */
        /* <DEDUP_REMOVED lines=12> */
[C---:B------:R-:W-:Y:S01]  /*6c80*/  FMUL R20, R36.reuse, R20 ;  /* 0x0000001424147220 */ /* 0x040fe20000400000 */
[C---:B------:R-:W-:Y:S01]  /*6c90*/  FMUL R21, R36.reuse, R21 ;  /* 0x0000001524157220 */ /* 0x040fe20000400000 */
[C---:B------:R-:W-:Y:S01]  /*6ca0*/  FMUL R7, R36.reuse, R22 ;  /* 0x0000001624077220 */ /* 0x040fe20000400000 */
[----:B------:R-:W-:Y:S01]  /*6cb0*/  FMUL R6, R36, R23 ;  /* 0x0000001724067220 */ /* 0x000fe20000400000 */
[----:B------:R-:W-:Y:S01]  /*6cc0*/  FSEL R0, R0, -INF , P1 ;  /* 0xff80000000007808 */ /* 0x000fe20000800000 */
[----:B------:R-:W-:Y:S01]  /*6cd0*/  IMAD.HI R4, R4, 0x2, RZ ;  /* 0x0000000204047827 */ /* 0x000fe200078e02ff */
[----:B0-----:R-:W-:-:S03]  /*6ce0*/  IADD3 R62, P1, P2, R5, UR6, R62 ;  /* 0x00000006053e7c10 */ /* 0x001fc6000fa3e03e */
[C---:B------:R-:W-:Y:S01]  /*6cf0*/  FMUL R25, R36.reuse, R25 ;  /* 0x0000001924197220 */ /* 0x040fe20000400000 */
[----:B------:R-:W-:Y:S01]  /*6d00*/  FMUL R12, R36, R27 ;  /* 0x0000001b240c7220 */ /* 0x000fe20000400000 */
[----:B------:R-:W-:Y:S02]  /*6d10*/  IMAD R15, R56, 0x2, R2 ;  /* 0x00000002380f7824 */ /* 0x000fe400078e0202 */
[C---:B------:R-:W-:Y:S01]  /*6d20*/  FMUL R28, R36.reuse, R28 ;  /* 0x0000001c241c7220 */ /* 0x040fe20000400000 */
[----:B------:R-:W-:Y:S01]  /*6d30*/  FMUL R19, R36, R30 ;  /* 0x0000001e24137220 */ /* 0x000fe20000400000 */
[----:B------:R-:W-:Y:S01]  /*6d40*/  IADD3.X R66, PT, PT, R4, UR5, R63, P1, P2 ;  /* 0x0000000504427c10 */ /* 0x000fe20008fe443f */
[----:B------:R-:W0:Y:S01]  /*6d50*/  LDS.128 R8, [R48+UR10] ;  /* 0x0000000a30087984 */ /* 0x000e220008000c00 */
[----:B-1----:R-:W-:Y:S01]  /*6d60*/  F2FP.F16.F32.PACK_AB R40, R7, R20 ;  /* 0x000000140728723e */ /* 0x002fe200000000ff */
[----:B------:R-:W-:Y:S01]  /*6d70*/  FMUL R24, R36, R24 ;  /* 0x0000001824187220 */ /* 0x000fe20000400000 */
[----:B--2---:R-:W-:Y:S01]  /*6d80*/  F2FP.F16.F32.PACK_AB R44, R6, R21 ;  /* 0x00000015062c723e */ /* 0x004fe200000000ff */
[----:B------:R-:W-:Y:S01]  /*6d90*/  FMUL R13, R36, R26 ;  /* 0x0000001a240d7220 */ /* 0x000fe20000400000 */
[----:B------:R-:W-:Y:S01]  /*6da0*/  LEA R17, R56, R15, 0x1 ;  /* 0x0000000f38117211 */ /* 0x000fe200078e08ff */
[----:B------:R-:W-:Y:S01]  /*6db0*/  LDS.128 R4, [R48+UR10+0x800] ;  /* 0x0008000a30047984 */ /* 0x000fe20008000c00 */
[----:B------:R-:W-:Y:S01]  /*6dc0*/  F2FP.F16.F32.PACK_AB R45, R12, R25 ;  /* 0x000000190c2d723e */ /* 0x000fe200000000ff */
[C---:B------:R-:W-:Y:S01]  /*6dd0*/  FMUL R32, R36.reuse, R32 ;  /* 0x0000002024207220 */ /* 0x040fe20000400000 */
[----:B------:R-:W-:Y:S01]  /*6de0*/  F2FP.F16.F32.PACK_AB R42, R19, R28 ;  /* 0x0000001c132a723e */ /* 0x000fe200000000ff */
[----:B------:R-:W-:Y:S01]  /*6df0*/  FMUL R23, R36, R34 ;  /* 0x0000002224177220 */ /* 0x000fe20000400000 */
[----:B------:R-:W-:Y:S01]  /*6e00*/  LEA R12, P1, R2, R62, 0x1 ;  /* 0x0000003e020c7211 */ /* 0x000fe200078208ff */
[----:B------:R-:W-:Y:S01]  /*6e10*/  FMUL R29, R36, R29 ;  /* 0x0000001d241d7220 */ /* 0x000fe20000400000 */
[----:B------:R-:W-:Y:S01]  /*6e20*/  LEA R19, R56, R17, 0x1 ;  /* 0x0000001138137211 */ /* 0x000fe200078e08ff */
[C---:B------:R-:W-:Y:S01]  /*6e30*/  FMUL R14, R36.reuse, R31 ;  /* 0x0000001f240e7220 */ /* 0x040fe20000400000 */
[----:B------:R-:W-:Y:S01]  /*6e40*/  F2FP.F16.F32.PACK_AB R41, R13, R24 ;  /* 0x000000180d29723e */ /* 0x000fe200000000ff */
[----:B------:R-:W-:Y:S01]  /*6e50*/  FMUL R33, R36, R33 ;  /* 0x0000002124217220 */ /* 0x000fe20000400000 */
[----:B------:R-:W-:Y:S01]  /*6e60*/  LEA.HI.X.SX32 R13, R2, R66, 0x1, P1 ;  /* 0x00000042020d7211 */ /* 0x000fe200008f0eff */
[----:B------:R-:W-:Y:S01]  /*6e70*/  BAR.SYNC.DEFER_BLOCKING 0x0 ;  /* 0x0000000000007b1d */ /* 0x000fe20000010000 */
[----:B------:R-:W-:Y:S01]  /*6e80*/  IMAD R2, R56, 0x2, R19 ;  /* 0x0000000238027824 */ /* 0x000fe200078e0213 */
[----:B------:R-:W-:Y:S01]  /*6e90*/  F2FP.F16.F32.PACK_AB R43, R23, R32 ;  /* 0x00000020172b723e */ /* 0x000fe200000000ff */
[----:B------:R-:W-:Y:S01]  /*6ea0*/  FMUL R36, R36, R35 ;  /* 0x0000002324247220 */ /* 0x000fe20000400000 */
[----:B------:R-:W-:Y:S01]  /*6eb0*/  F2FP.F16.F32.PACK_AB R46, R14, R29 ;  /* 0x0000001d0e2e723e */ /* 0x000fe200000000ff */
[----:B------:R-:W-:Y:S01]  /*6ec0*/  FFMA R0, R0, 0.69314718246459960938, R139 ;  /* 0x3f31721800007823 */ /* 0x000fe2000000008b */
[----:B------:R-:W-:Y:S01]  /*6ed0*/  LEA R23, R56, R2, 0x1 ;  /* 0x0000000238177211 */ /* 0x000fe200078e08ff */
[----:B------:R-:W1:Y:S01]  /*6ee0*/  LDCU UR4, c[0x0][0x3ec] ;  /* 0x00007d80ff0477ac */ /* 0x000e620008000800 */
[----:B------:R-:W-:-:S02]  /*6ef0*/  F2FP.F16.F32.PACK_AB R47, R36, R33 ;  /* 0x00000021242f723e */ /* 0x000fc400000000ff */
[C---:B------:R-:W-:Y:S02]  /*6f00*/  LEA R25, R56.reuse, R23, 0x1 ;  /* 0x0000001738197211 */ /* 0x040fe400078e08ff */
[-C--:B------:R-:W-:Y:S02]  /*6f10*/  LEA R14, P1, R15, R62.reuse, 0x1 ;  /* 0x0000003e0f0e7211 */ /* 0x080fe400078208ff */
[----:B------:R-:W-:Y:S01]  /*6f20*/  LEA R16, P2, R17, R62, 0x1 ;  /* 0x0000003e11107211 */ /* 0x000fe200078408ff */
[C---:B------:R-:W-:Y:S01]  /*6f30*/  IMAD R26, R56.reuse, 0x2, R25 ;  /* 0x00000002381a7824 */ /* 0x040fe200078e0219 */
[----:B------:R-:W-:Y:S02]  /*6f40*/  LEA.HI.X.SX32 R15, R15, R66, 0x1, P1 ;  /* 0x000000420f0f7211 */ /* 0x000fe400008f0eff */
[----:B------:R-:W-:Y:S02]  /*6f50*/  LEA R18, P1, R19, R62, 0x1 ;  /* 0x0000003e13127211 */ /* 0x000fe400078208ff */
[----:B------:R-:W-:-:S02]  /*6f60*/  LEA R27, R56, R26, 0x1 ;  /* 0x0000001a381b7211 */ /* 0x000fc400078e08ff */
[----:B------:R-:W-:Y:S01]  /*6f70*/  LEA.HI.X.SX32 R19, R19, R66, 0x1, P1 ;  /* 0x0000004213137211 */ /* 0x000fe200008f0eff */
[----:B------:R-:W-:Y:S01]  /*6f80*/  STS.128 [R49], R40 ;  /* 0x0000002831007388 */ /* 0x000fe20000000c00 */
[----:B------:R-:W-:Y:S01]  /*6f90*/  LEA R28, R56, R27, 0x1 ;  /* 0x0000001b381c7211 */ /* 0x000fe200078e08ff */
[----:B-1----:R-:W-:Y:S01]  /*6fa0*/  UIMAD UR4, UR7, UR4, URZ ;  /* 0x00000004070472a4 */ /* 0x002fe2000f8e02ff */
[----:B------:R-:W-:Y:S01]  /*6fb0*/  LEA R20, P1, R2, R62, 0x1 ;  /* 0x0000003e02147211 */ /* 0x000fe200078208ff */
[----:B------:R-:W-:Y:S01]  /*6fc0*/  STS.128 [R49+0x400], R44 ;  /* 0x0004002c31007388 */ /* 0x000fe20000000c00 */
[-C--:B------:R-:W-:Y:S01]  /*6fd0*/  LEA.HI.X.SX32 R17, R17, R66.reuse, 0x1, P2 ;  /* 0x0000004211117211 */ /* 0x080fe200010f0eff */
[----:B------:R-:W-:Y:S01]  /*6fe0*/  IMAD R29, R56, 0x2, R28 ;  /* 0x00000002381d7824 */ /* 0x000fe200078e021c */
[----:B------:R-:W-:Y:S01]  /*6ff0*/  LEA.HI.X.SX32 R21, R2, R66, 0x1, P1 ;  /* 0x0000004202157211 */ /* 0x000fe200008f0eff */
[----:B------:R-:W-:Y:S01]  /*7000*/  BAR.SYNC.DEFER_BLOCKING 0x0 ;  /* 0x0000000000007b1d */ /* 0x000fe20000010000 */
[C---:B------:R-:W-:Y:S01]  /*7010*/  LEA R22, P1, R23.reuse, R62, 0x1 ;  /* 0x0000003e17167211 */ /* 0x040fe200078208ff */
[----:B------:R-:W-:Y:S01]  /*7020*/  USHF.L.U32 UR6, UR4, 0x2, URZ ;  /* 0x0000000204067899 */ /* 0x000fe200080006ff */
[----:B------:R-:W-:Y:S01]  /*7030*/  LEA R2, R56, R29, 0x1 ;  /* 0x0000001d38027211 */ /* 0x000fe200078e08ff */
[----:B------:R-:W-:Y:S01]  /*7040*/  UIMAD.WIDE UR4, UR4, 0x4, URZ ;  /* 0x00000004040478a5 */ /* 0x000fe2000f8e02ff */
[----:B------:R-:W-:-:S02]  /*7050*/  LEA.HI.X.SX32 R23, R23, R66, 0x1, P1 ;  /* 0x0000004217177211 */ /* 0x000fc400008f0eff */
[----:B------:R-:W-:Y:S02]  /*7060*/  LEA R30, R56, R2, 0x1 ;  /* 0x00000002381e7211 */ /* 0x000fe400078e08ff */
[----:B------:R-:W-:-:S03]  /*7070*/  LEA R24, P1, R25, R62, 0x1 ;  /* 0x0000003e19187211 */ /* 0x000fc600078208ff */
[----:B------:R-:W-:Y:S01]  /*7080*/  IMAD R31, R56, 0x2, R30 ;  /* 0x00000002381f7824 */ /* 0x000fe200078e021e */
[----:B------:R-:W-:-:S04]  /*7090*/  LEA.HI.X.SX32 R25, R25, R66, 0x1, P1 ;  /* 0x0000004219197211 */ /* 0x000fc800008f0eff */
[----:B------:R-:W-:-:S04]  /*70a0*/  LEA R33, R56, R31, 0x1 ;  /* 0x0000001f38217211 */ /* 0x000fc800078e08ff */
[----:B------:R-:W-:Y:S01]  /*70b0*/  LEA R34, R56, R33, 0x1 ;  /* 0x0000002138227211 */ /* 0x000fe200078e08ff */
[----:B0-----:R0:W-:Y:S02]  /*70c0*/  STG.E.U16 desc[UR28][R12.64], R8 ;  /* 0x000000080c007986 */ /* 0x0011e4000c10151c */
[----:B0-----:R-:W-:Y:S02]  /*70d0*/  PRMT R13, R8, 0x7632, R13 ;  /* 0x00007632080d7816 */ /* 0x001fe4000000000d */
[----:B------:R-:W-:-:S03]  /*70e0*/  LEA R8, P1, R26, R62, 0x1 ;  /* 0x0000003e1a087211 */ /* 0x000fc600078208ff */
[----:B------:R-:W-:Y:S04]  /*70f0*/  STG.E.U16 desc[UR28][R14.64], R13 ;  /* 0x0000000d0e007986 */ /* 0x000fe8000c10151c */
[----:B------:R0:W-:Y:S04]  /*7100*/  STG.E.U16 desc[UR28][R16.64], R9 ;  /* 0x0000000910007986 */ /* 0x0001e8000c10151c */
[----:B------:R-:W1:Y:S01]  /*7110*/  LDS.128 R12, [R48+UR10] ;  /* 0x0000000a300c7984 */ /* 0x000e620008000c00 */
[----:B0-----:R-:W-:Y:S02]  /*7120*/  PRMT R17, R9, 0x7632, R17 ;  /* 0x0000763209117816 */ /* 0x001fe40000000011 */
[----:B------:R-:W-:-:S03]  /*7130*/  PRMT R9, R10, 0x7632, R9 ;  /* 0x000076320a097816 */ /* 0x000fc60000000009 */
[----:B------:R0:W-:Y:S04]  /*7140*/  STG.E.U16 desc[UR28][R18.64], R17 ;  /* 0x0000001112007986 */ /* 0x0001e8000c10151c */
[----:B------:R2:W-:Y:S04]  /*7150*/  STG.E.U16 desc[UR28][R20.64], R10 ;  /* 0x0000000a14007986 */ /* 0x0005e8000c10151c */
[----:B------:R3:W-:Y:S01]  /*7160*/  STG.E.U16 desc[UR28][R22.64], R9 ;  /* 0x0000000916007986 */ /* 0x0007e2000c10151c */
[----:B0-----:R-:W-:-:S03]  /*7170*/  PRMT R17, R11, 0x7632, R17 ;  /* 0x000076320b117816 */ /* 0x001fc60000000011 */
[----:B------:R0:W-:Y:S01]  /*7180*/  STG.E.U16 desc[UR28][R24.64], R11 ;  /* 0x0000000b18007986 */ /* 0x0001e2000c10151c */
[-C--:B------:R-:W-:Y:S01]  /*7190*/  LEA R18, P2, R28, R62.reuse, 0x1 ;  /* 0x0000003e1c127211 */ /* 0x080fe200078408ff */
[----:B--2---:R-:W-:Y:S01]  /*71a0*/  IMAD R10, R56, 0x2, R34 ;  /* 0x00000002380a7824 */ /* 0x004fe200078e0222 */
[----:B------:R-:W-:Y:S02]  /*71b0*/  LEA R20, P3, R29, R62, 0x1 ;  /* 0x0000003e1d147211 */ /* 0x000fe400078608ff */
[----:B------:R-:W-:Y:S02]  /*71c0*/  LEA.HI.X.SX32 R19, R28, R66, 0x1, P2 ;  /* 0x000000421c137211 */ /* 0x000fe400010f0eff */
[----:B------:R-:W-:Y:S02]  /*71d0*/  LEA R35, R56, R10, 0x1 ;  /* 0x0000000a38237211 */ /* 0x000fe400078e08ff */
[----:B---3--:R-:W-:Y:S02]  /*71e0*/  LEA.HI.X.SX32 R9, R26, R66, 0x1, P1 ;  /* 0x000000421a097211 */ /* 0x008fe400008f0eff */
[----:B------:R-:W-:-:S02]  /*71f0*/  LEA R37, R56, R35, 0x1 ;  /* 0x0000002338257211 */ /* 0x000fc400078e08ff */
[----:B------:R-:W-:Y:S01]  /*7200*/  LEA R16, P1, R27, R62, 0x1 ;  /* 0x0000003e1b107211 */ /* 0x000fe200078208ff */
[----:B------:R2:W-:Y:S01]  /*7210*/  STG.E.U16 desc[UR28][R8.64], R17 ;  /* 0x0000001108007986 */ /* 0x0005e2000c10151c */
[----:B------:R-:W-:Y:S01]  /*7220*/  LEA.HI.X.SX32 R21, R29, R66, 0x1, P3 ;  /* 0x000000421d157211 */ /* 0x000fe200018f0eff */
[----:B------:R-:W-:Y:S01]  /*7230*/  IMAD R39, R56, 0x2, R37 ;  /* 0x0000000238277824 */ /* 0x000fe200078e0225 */
[-C--:B------:R-:W-:Y:S02]  /*7240*/  LEA R26, P3, R31, R62.reuse, 0x1 ;  /* 0x0000003e1f1a7211 */ /* 0x080fe400078608ff */
[----:B0-----:R-:W-:Y:S02]  /*7250*/  LEA R24, P2, R30, R62, 0x1 ;  /* 0x0000003e1e187211 */ /* 0x001fe400078408ff */
[----:B------:R-:W-:Y:S02]  /*7260*/  LEA R41, R56, R39, 0x1 ;  /* 0x0000002738297211 */ /* 0x000fe400078e08ff */
[----:B------:R-:W-:-:S02]  /*7270*/  LEA.HI.X.SX32 R25, R30, R66, 0x1, P2 ;  /* 0x000000421e197211 */ /* 0x000fc400010f0eff */
[----:B------:R-:W-:Y:S02]  /*7280*/  LEA R30, P2, R34, R62, 0x1 ;  /* 0x0000003e221e7211 */ /* 0x000fe400078408ff */
[----:B--2---:R-:W-:Y:S02]  /*7290*/  LEA.HI.X.SX32 R17, R27, R66, 0x1, P1 ;  /* 0x000000421b117211 */ /* 0x004fe400008f0eff */
[C---:B------:R-:W-:Y:S02]  /*72a0*/  LEA R22, P1, R2.reuse, R62, 0x1 ;  /* 0x0000003e02167211 */ /* 0x040fe400078208ff */
[-C--:B------:R-:W-:Y:S01]  /*72b0*/  LEA.HI.X.SX32 R27, R31, R66.reuse, 0x1, P3 ;  /* 0x000000421f1b7211 */ /* 0x080fe200018f0eff */
[----:B-1----:R-:W-:Y:S01]  /*72c0*/  STG.E.U16 desc[UR28][R16.64], R12 ;  /* 0x0000000c10007986 */ /* 0x002fe2000c10151c */
[----:B------:R-:W-:Y:S02]  /*72d0*/  LEA.HI.X.SX32 R23, R2, R66, 0x1, P1 ;  /* 0x0000004202177211 */ /* 0x000fe400008f0eff */
[----:B------:R-:W-:-:S02]  /*72e0*/  LEA R2, R56, R41, 0x1 ;  /* 0x0000002938027211 */ /* 0x000fc400078e08ff */
[CC--:B------:R-:W-:Y:S02]  /*72f0*/  LEA R28, P1, R33.reuse, R62.reuse, 0x1 ;  /* 0x0000003e211c7211 */ /* 0x0c0fe400078208ff */
[----:B------:R-:W-:Y:S01]  /*7300*/  LEA R32, P3, R10, R62, 0x1 ;  /* 0x0000003e0a207211 */ /* 0x000fe200078608ff */
[----:B------:R-:W-:Y:S01]  /*7310*/  IMAD R45, R56, 0x2, R2 ;  /* 0x00000002382d7824 */ /* 0x000fe200078e0202 */
[-C--:B------:R-:W-:Y:S02]  /*7320*/  LEA.HI.X.SX32 R29, R33, R66.reuse, 0x1, P1 ;  /* 0x00000042211d7211 */ /* 0x080fe400008f0eff */
[----:B------:R-:W-:Y:S02]  /*7330*/  LEA.HI.X.SX32 R33, R10, R66, 0x1, P3 ;  /* 0x000000420a217211 */ /* 0x000fe400018f0eff */
[----:B------:R-:W-:Y:S01]  /*7340*/  LEA R47, R56, R45, 0x1 ;  /* 0x0000002d382f7211 */ /* 0x000fe200078e08ff */
[----:B------:R0:W1:Y:S01]  /*7350*/  LDS.128 R8, [R48+UR10+0x800] ;  /* 0x0008000a30087984 */ /* 0x0000620008000c00 */
[----:B------:R-:W-:-:S02]  /*7360*/  LEA R42, P3, R2, R62, 0x1 ;  /* 0x0000003e022a7211 */ /* 0x000fc400078608ff */
[----:B------:R-:W-:Y:S02]  /*7370*/  LEA R49, R56, R47, 0x1 ;  /* 0x0000002f38317211 */ /* 0x000fe400078e08ff */
[-C--:B------:R-:W-:Y:S02]  /*7380*/  LEA.HI.X.SX32 R43, R2, R66.reuse, 0x1, P3 ;  /* 0x00000042022b7211 */ /* 0x080fe400018f0eff */
[----:B------:R-:W-:Y:S01]  /*7390*/  LEA.HI.X.SX32 R31, R34, R66, 0x1, P2 ;  /* 0x00000042221f7211 */ /* 0x000fe200010f0eff */
[C---:B------:R-:W-:Y:S01]  /*73a0*/  IMAD R51, R56.reuse, 0x2, R49 ;  /* 0x0000000238337824 */ /* 0x040fe200078e0231 */
[-C--:B------:R-:W-:Y:S02]  /*73b0*/  LEA R34, P1, R35, R62.reuse, 0x1 ;  /* 0x0000003e23227211 */ /* 0x080fe400078208ff */
[----:B------:R-:W-:Y:S02]  /*73c0*/  LEA R36, P2, R37, R62, 0x1 ;  /* 0x0000003e25247211 */ /* 0x000fe400078408ff */
[----:B------:R-:W-:-:S02]  /*73d0*/  LEA R53, R56, R51, 0x1 ;  /* 0x0000003338357211 */ /* 0x000fc400078e08ff */
[-C--:B------:R-:W-:Y:S02]  /*73e0*/  LEA.HI.X.SX32 R35, R35, R66.reuse, 0x1, P1 ;  /* 0x0000004223237211 */ /* 0x080fe400008f0eff */
[C---:B------:R-:W-:Y:S02]  /*73f0*/  LEA R2, R56.reuse, R53, 0x1 ;  /* 0x0000003538027211 */ /* 0x040fe400078e08ff */
[----:B------:R-:W-:Y:S02]  /*7400*/  LEA.HI.X.SX32 R37, R37, R66, 0x1, P2 ;  /* 0x0000004225257211 */ /* 0x000fe400010f0eff */
[-C--:B------:R-:W-:Y:S01]  /*7410*/  LEA R38, P1, R39, R62.reuse, 0x1 ;  /* 0x0000003e27267211 */ /* 0x080fe200078208ff */
[----:B------:R-:W-:Y:S01]  /*7420*/  IMAD R57, R56, 0x2, R2 ;  /* 0x0000000238397824 */ /* 0x000fe200078e0202 */
[-C--:B------:R-:W-:Y:S02]  /*7430*/  LEA R40, P2, R41, R62.reuse, 0x1 ;  /* 0x0000003e29287211 */ /* 0x080fe400078408ff */
[----:B0-----:R-:W-:-:S02]  /*7440*/  LEA R48, P3, R49, R62, 0x1 ;  /* 0x0000003e31307211 */ /* 0x001fc400078608ff */
[----:B------:R-:W-:Y:S02]  /*7450*/  LEA R59, R56, R57, 0x1 ;  /* 0x00000039383b7211 */ /* 0x000fe400078e08ff */
[-C--:B------:R-:W-:Y:S02]  /*7460*/  LEA.HI.X.SX32 R39, R39, R66.reuse, 0x1, P1 ;  /* 0x0000004227277211 */ /* 0x080fe400008f0eff */
[----:B------:R-:W-:Y:S02]  /*7470*/  LEA.HI.X.SX32 R41, R41, R66, 0x1, P2 ;  /* 0x0000004229297211 */ /* 0x000fe400010f0eff */
[-C--:B------:R-:W-:Y:S02]  /*7480*/  LEA R44, P1, R45, R62.reuse, 0x1 ;  /* 0x0000003e2d2c7211 */ /* 0x080fe400078208ff */
[----:B------:R-:W-:Y:S02]  /*7490*/  LEA R46, P2, R47, R62, 0x1 ;  /* 0x0000003e2f2e7211 */ /* 0x000fe400078408ff */
[----:B------:R-:W-:-:S02]  /*74a0*/  LEA.HI.X.SX32 R49, R49, R66, 0x1, P3 ;  /* 0x0000004231317211 */ /* 0x000fc400018f0eff */
[----:B------:R-:W-:Y:S02]  /*74b0*/  LEA R54, P3, R2, R62, 0x1 ;  /* 0x0000003e02367211 */ /* 0x000fe400078608ff */
[----:B------:R-:W-:Y:S02]  /*74c0*/  LEA R61, R56, R59, 0x1 ;  /* 0x0000003b383d7211 */ /* 0x000fe400078e08ff */
[-C--:B------:R-:W-:Y:S02]  /*74d0*/  LEA.HI.X.SX32 R45, R45, R66.reuse, 0x1, P1 ;  /* 0x000000422d2d7211 */ /* 0x080fe400008f0eff */
[----:B------:R-:W-:Y:S02]  /*74e0*/  LEA.HI.X.SX32 R47, R47, R66, 0x1, P2 ;  /* 0x000000422f2f7211 */ /* 0x000fe400010f0eff */
[-C--:B------:R-:W-:Y:S02]  /*74f0*/  LEA R50, P1, R51, R62.reuse, 0x1 ;  /* 0x0000003e33327211 */ /* 0x080fe400078208ff */
[----:B------:R-:W-:-:S02]  /*7500*/  LEA R52, P2, R53, R62, 0x1 ;  /* 0x0000003e35347211 */ /* 0x000fc400078408ff */
[-C--:B------:R-:W-:Y:S01]  /*7510*/  LEA.HI.X.SX32 R55, R2, R66.reuse, 0x1, P3 ;  /* 0x0000004202377211 */ /* 0x080fe200018f0eff */
[----:B------:R-:W-:Y:S01]  /*7520*/  IMAD R2, R56, 0x2, R61 ;  /* 0x0000000238027824 */ /* 0x000fe200078e023d */
[-C--:B------:R-:W-:Y:S02]  /*7530*/  LEA.HI.X.SX32 R51, R51, R66.reuse, 0x1, P1 ;  /* 0x0000004233337211 */ /* 0x080fe400008f0eff */
[----:B------:R-:W-:Y:S02]  /*7540*/  LEA.HI.X.SX32 R53, R53, R66, 0x1, P2 ;  /* 0x0000004235357211 */ /* 0x000fe400010f0eff */
[-C--:B------:R-:W-:Y:S02]  /*7550*/  LEA R56, P1, R57, R62.reuse, 0x1 ;  /* 0x0000003e39387211 */ /* 0x080fe400078208ff */
[-C--:B------:R-:W-:Y:S02]  /*7560*/  LEA R58, P2, R59, R62.reuse, 0x1 ;  /* 0x0000003e3b3a7211 */ /* 0x080fe400078408ff */
[----:B------:R-:W-:-:S02]  /*7570*/  LEA R60, P3, R61, R62, 0x1 ;  /* 0x0000003e3d3c7211 */ /* 0x000fc400078608ff */
[----:B------:R-:W-:Y:S02]  /*7580*/  LEA R62, P4, R2, R62, 0x1 ;  /* 0x0000003e023e7211 */ /* 0x000fe400078808ff */
[----:B------:R-:W-:Y:S02]  /*7590*/  PRMT R67, R12, 0x7632, R67 ;  /* 0x000076320c437816 */ /* 0x000fe40000000043 */
[-C--:B------:R-:W-:Y:S02]  /*75a0*/  LEA.HI.X.SX32 R63, R2, R66.reuse, 0x1, P4 ;  /* 0x00000042023f7211 */ /* 0x080fe400020f0eff */
[----:B------:R-:W-:Y:S01]  /*75b0*/  PRMT R2, R13, 0x7632, R2 ;  /* 0x000076320d027816 */ /* 0x000fe20000000002 */
[----:B------:R0:W-:Y:S01]  /*75c0*/  STG.E.U16 desc[UR28][R18.64], R67 ;  /* 0x0000004312007986 */ /* 0x0001e2000c10151c */
[----:B------:R-:W-:Y:S02]  /*75d0*/  PRMT R17, R14, 0x7632, R17 ;  /* 0x000076320e117816 */ /* 0x000fe40000000011 */
[----:B------:R-:W-:Y:S01]  /*75e0*/  PRMT R12, R5, 0x7632, R12 ;  /* 0x00007632050c7816 */ /* 0x000fe2000000000c */
[----:B------:R2:W-:Y:S01]  /*75f0*/  STG.E.U16 desc[UR28][R20.64], R13 ;  /* 0x0000000d14007986 */ /* 0x0005e2000c10151c */
[----:B------:R-:W-:-:S02]  /*7600*/  LEA.HI.X.SX32 R57, R57, R66, 0x1, P1 ;  /* 0x0000004239397211 */ /* 0x000fc400008f0eff */
[-C--:B------:R-:W-:Y:S01]  /*7610*/  LEA.HI.X.SX32 R59, R59, R66.reuse, 0x1, P2 ;  /* 0x000000423b3b7211 */ /* 0x080fe200010f0eff */
[----:B------:R3:W-:Y:S01]  /*7620*/  STG.E.U16 desc[UR28][R22.64], R2 ;  /* 0x0000000216007986 */ /* 0x0007e2000c10151c */
[----:B------:R-:W-:Y:S02]  /*7630*/  LEA.HI.X.SX32 R61, R61, R66, 0x1, P3 ;  /* 0x000000423d3d7211 */ /* 0x000fe400018f0eff */
[----:B------:R-:W-:Y:S01]  /*7640*/  ISETP.GE.U32.AND P1, PT, R138, 0x40, PT ;  /* 0x000000408a00780c */ /* 0x000fe20003f26070 */
[----:B------:R1:W-:Y:S01]  /*7650*/  STG.E.U16 desc[UR28][R24.64], R14 ;  /* 0x0000000e18007986 */ /* 0x0003e2000c10151c */
[----:B0-----:R-:W-:Y:S02]  /*7660*/  PRMT R19, R15, 0x7632, R19 ;  /* 0x000076320f137816 */ /* 0x001fe40000000013 */
[----:B--2---:R-:W-:Y:S01]  /*7670*/  PRMT R21, R4, 0x7632, R21 ;  /* 0x0000763204157816 */ /* 0x004fe20000000015 */
[----:B------:R0:W-:Y:S01]  /*7680*/  STG.E.U16 desc[UR28][R26.64], R17 ;  /* 0x000000111a007986 */ /* 0x0001e2000c10151c */
[----:B---3--:R-:W-:-:S03]  /*7690*/  PRMT R2, R6, 0x7632, R2 ;  /* 0x0000763206027816 */ /* 0x008fc60000000002 */
[----:B------:R2:W-:Y:S01]  /*76a0*/  STG.E.U16 desc[UR28][R28.64], R15 ;  /* 0x0000000f1c007986 */ /* 0x0005e2000c10151c */
[----:B------:R-:W-:Y:S02]  /*76b0*/  PRMT R23, R7, 0x7632, R23 ;  /* 0x0000763207177816 */ /* 0x000fe40000000017 */
[----:B-1----:R-:W-:Y:S01]  /*76c0*/  PRMT R25, R8, 0x7632, R25 ;  /* 0x0000763208197816 */ /* 0x002fe20000000019 */
[----:B------:R1:W-:Y:S04]  /*76d0*/  STG.E.U16 desc[UR28][R30.64], R19 ;  /* 0x000000131e007986 */ /* 0x0003e8000c10151c */
[----:B------:R3:W-:Y:S01]  /*76e0*/  STG.E.U16 desc[UR28][R32.64], R4 ;  /* 0x0000000420007986 */ /* 0x0007e2000c10151c */
[----:B0-----:R-:W-:-:S03]  /*76f0*/  PRMT R27, R9, 0x7632, R27 ;  /* 0x00007632091b7816 */ /* 0x001fc6000000001b */
[----:B------:R-:W-:Y:S01]  /*7700*/  STG.E.U16 desc[UR28][R34.64], R21 ;  /* 0x0000001522007986 */ /* 0x000fe2000c10151c */
[----:B--2---:R-:W-:-:S03]  /*7710*/  PRMT R29, R10, 0x7632, R29 ;  /* 0x000076320a1d7816 */ /* 0x004fc6000000001d */
[----:B------:R0:W-:Y:S01]  /*7720*/  STG.E.U16 desc[UR28][R36.64], R5 ;  /* 0x0000000524007986 */ /* 0x0001e2000c10151c */
[----:B-1----:R-:W-:-:S03]  /*7730*/  PRMT R31, R11, 0x7632, R31 ;  /* 0x000076320b1f7816 */ /* 0x002fc6000000001f */
[----:B------:R-:W-:Y:S01]  /*7740*/  STG.E.U16 desc[UR28][R38.64], R12 ;  /* 0x0000000c26007986 */ /* 0x000fe2000c10151c */
[----:B---3--:R-:W-:-:S03]  /*7750*/  IMAD.HI R4, R3, 0x4, RZ ;  /* 0x0000000403047827 */ /* 0x008fc600078e02ff */
[----:B------:R-:W-:Y:S04]  /*7760*/  STG.E.U16 desc[UR28][R40.64], R6 ;  /* 0x0000000628007986 */ /* 0x000fe8000c10151c */
[----:B------:R-:W-:Y:S01]  /*7770*/  STG.E.U16 desc[UR28][R42.64], R2 ;  /* 0x000000022a007986 */ /* 0x000fe2000c10151c */
[----:B0-----:R-:W-:-:S03]  /*7780*/  SHF.L.U32 R5, R3, 0x2, RZ ;  /* 0x0000000203057819 */ /* 0x001fc600000006ff */
[----:B------:R-:W-:Y:S04]  /*7790*/  STG.E.U16 desc[UR28][R44.64], R7 ;  /* 0x000000072c007986 */ /* 0x000fe8000c10151c */
[----:B------:R-:W-:Y:S04]  /*77a0*/  STG.E.U16 desc[UR28][R46.64], R23 ;  /* 0x000000172e007986 */ /* 0x000fe8000c10151c */
[----:B------:R-:W-:Y:S04]  /*77b0*/  STG.E.U16 desc[UR28][R48.64], R8 ;  /* 0x0000000830007986 */ /* 0x000fe8000c10151c */
[----:B------:R-:W-:Y:S04]  /*77c0*/  STG.E.U16 desc[UR28][R50.64], R25 ;  /* 0x0000001932007986 */ /* 0x000fe8000c10151c */
[----:B------:R0:W-:Y:S04]  /*77d0*/  STG.E.U16 desc[UR28][R52.64], R9 ;  /* 0x0000000934007986 */ /* 0x0001e8000c10151c */
[----:B------:R-:W-:Y:S04]  /*77e0*/  STG.E.U16 desc[UR28][R54.64], R27 ;  /* 0x0000001b36007986 */ /* 0x000fe8000c10151c */
[----:B------:R-:W-:Y:S04]  /*77f0*/  STG.E.U16 desc[UR28][R56.64], R10 ;  /* 0x0000000a38007986 */ /* 0x000fe8000c10151c */
[----:B------:R-:W-:Y:S01]  /*7800*/  STG.E.U16 desc[UR28][R58.64], R29 ;  /* 0x0000001d3a007986 */ /* 0x000fe2000c10151c */
[----:B0-----:R-:W0:Y:S03]  /*7810*/  LDC.64 R8, c[0x0][0x3a0] ;  /* 0x0000e800ff087b82 */ /* 0x001e260000000a00 */
[----:B------:R-:W-:Y:S04]  /*7820*/  STG.E.U16 desc[UR28][R60.64], R11 ;  /* 0x0000000b3c007986 */ /* 0x000fe8000c10151c */
[----:B------:R-:W-:Y:S01]  /*7830*/  STG.E.U16 desc[UR28][R62.64], R31 ;  /* 0x0000001f3e007986 */ /* 0x000fe2000c10151c */
[----:B------:R-:W-:Y:S01]  /*7840*/  BAR.SYNC.DEFER_BLOCKING 0x0 ;  /* 0x0000000000007b1d */ /* 0x000fe20000010000 */
[----:B0-----:R-:W-:-:S04]  /*7850*/  IADD3 R2, P2, P3, R5, UR6, R8 ;  /* 0x0000000605027c10 */ /* 0x001fc8000fb5e008 */
[----:B------:R-:W-:Y:S01]  /*7860*/  IADD3.X R3, PT, PT, R4, UR5, R9, P2, P3 ;  /* 0x0000000504037c10 */ /* 0x000fe200097e6409 */
[----:B------:R-:W-:Y:S02]  /*7870*/  STSM.16.M88 [R65], R0 ;  /* 0x0000000041007844 */ /* 0x000fe40000000000 */
[----:B------:R-:W-:Y:S06]  /*7880*/  BAR.SYNC.DEFER_BLOCKING 0x0 ;  /* 0x0000000000007b1d */ /* 0x000fec0000010000 */
[----:B------:R-:W0:Y:S04]  /*7890*/  LDSM.16.M88 R7, [R64+UR10] ;  /* 0x0000000a4007783b */ /* 0x000e280008000000 */
[----:B0-----:R0:W-:Y:S01]  /*78a0*/  @!P1 STG.E desc[UR28][R2.64], R7 ;  /* 0x0000000702009986 */ /* 0x0011e2000c10191c */
[----:B------:R-:W-:Y:S06]  /*78b0*/  BAR.SYNC.DEFER_BLOCKING 0x0 ;  /* 0x0000000000007b1d */ /* 0x000fec0000010000 */
[----:B------:R-:W-:Y:S05]  /*78c0*/  @P0 BRA `(.L_x_20) ;  /* 0x0000000000a00947 */ /* 0x000fea0003800000 */
[----:B------:R-:W1:Y:S01]  /*78d0*/  S2UR UR5, SR_CgaCtaId ;  /* 0x00000000000579c3 */ /* 0x000e620000008800 */
[----:B------:R-:W-:Y:S01]  /*78e0*/  NOP ;  /* 0x0000000000007918 */ /* 0x000fe20000000000 */
[----:B------:R-:W-:Y:S01]  /*78f0*/  UMOV UR4, 0x50 ;  /* 0x0000005000047882 */ /* 0x000fe20000000000 */
[----:B------:R-:W-:Y:S02]  /*7900*/  IMAD.U32 R0, RZ, RZ, UR11 ;  /* 0x0000000bff007e24 */ /* 0x000fe4000f8e00ff */
[----:B0-----:R-:W-:Y:S01]  /*7910*/  HFMA2 R3, -RZ, RZ, 0, 8.94069671630859375e-07 ;  /* 0x0000000fff037431 */ /* 0x001fe200000001ff */
[----:B------:R-:W-:Y:S02]  /*7920*/  MOV R7, 0x1 ;  /* 0x0000000100077802 */ /* 0x000fe40000000f00 */
[----:B------:R-:W-:-:S04]  /*7930*/  LOP3.LUT R0, R0, 0xffff, RZ, 0xc0, !PT ;  /* 0x0000ffff00007812 */ /* 0x000fc800078ec0ff */
[----:B------:R-:W-:-:S05]  /*7940*/  SHF.R.U32.HI R0, RZ, 0x5, R0 ;  /* 0x00000005ff007819 */ /* 0x000fca0000011600 */
[----:B------:R-:W-:Y:S01]  /*7950*/  VIADD R2, R0, 0x10 ;  /* 0x0000001000027836 */ /* 0x000fe20000000000 */
[----:B------:R-:W-:Y:S01]  /*7960*/  SHF.L.U32 R0, R3, R0, RZ ;  /* 0x0000000003007219 */ /* 0x000fe200000006ff */
[----:B-1----:R-:W-:-:S03]  /*7970*/  ULEA UR6, UR5, UR4, 0x18 ;  /* 0x0000000405067291 */ /* 0x002fc6000f8ec0ff */
[----:B------:R-:W-:-:S04]  /*7980*/  SHF.L.U32 R3, R7, R2, RZ ;  /* 0x0000000207037219 */ /* 0x000fc800000006ff */
[----:B------:R-:W-:Y:S02]  /*7990*/  LOP3.LUT R0, R3, R0, RZ, 0xfc, !PT ;  /* 0x0000000003007212 */ /* 0x000fe400078efcff */
[----:B------:R-:W0:Y:S02]  /*79a0*/  LDS R5, [UR6] ;  /* 0x00000006ff057984 */ /* 0x000e240008000800 */
[C---:B------:R-:W-:Y:S02]  /*79b0*/  LOP3.LUT R2, R0.reuse, 0xffff, RZ, 0xc0, !PT ;  /* 0x0000ffff00027812 */ /* 0x040fe400078ec0ff */
[----:B0-----:R-:W-:-:S04]  /*79c0*/  LOP3.LUT R3, R0, 0xffff, R5, 0x80, !PT ;  /* 0x0000ffff00037812 */ /* 0x001fc800078e8005 */
[----:B------:R-:W-:-:S13]  /*79d0*/  ISETP.NE.AND P0, PT, R3, R2, PT ;  /* 0x000000020300720c */ /* 0x000fda0003f05270 */
[----:B------:R-:W-:Y:S05]  /*79e0*/  @P0 BRA `(.L_x_21) ;  /* 0x0000000000500947 */ /* 0x000fea0003800000 */
[----:B------:R-:W-:Y:S02]  /*79f0*/  SHF.R.U32.HI R5, RZ, 0x10, R5 ;  /* 0x00000010ff057819 */ /* 0x000fe40000011605 */
[----:B------:R-:W-:-:S04]  /*7a00*/  SHF.R.U32.HI R2, RZ, 0x10, R0 ;  /* 0x00000010ff027819 */ /* 0x000fc80000011600 */
[----:B------:R-:W-:-:S04]  /*7a10*/  LOP3.LUT R5, R5, R2, RZ, 0xc0, !PT ;  /* 0x0000000205057212 */ /* 0x000fc800078ec0ff */
[----:B------:R-:W-:-:S13]  /*7a20*/  ISETP.NE.AND P0, PT, R5, R2, PT ;  /* 0x000000020500720c */ /* 0x000fda0003f05270 */
[----:B------:R-:W-:Y:S05]  /*7a30*/  @P0 BRA `(.L_x_22) ;  /* 0x0000000000300947 */ /* 0x000fea0003800000 */
[----:B------:R-:W-:Y:S01]  /*7a40*/  R2UR UR4, R0 ;  /* 0x00000000000472ca */ /* 0x000fe200000e0000 */
[----:B------:R-:W-:Y:S01]  /*7a50*/  VOTEU.ANY UR5, UPT, PT ;  /* 0x0000000000057886 */ /* 0x000fe200038e0100 */
[----:B------:R-:W0:Y:S01]  /*7a60*/  S2R R0, SR_LANEID ;  /* 0x0000000000007919 */ /* 0x000e220000000000 */
[----:B------:R-:W-:-:S10]  /*7a70*/  UFLO.U32 UR5, UR5 ;  /* 0x00000005000572bd */ /* 0x000fd400080e0000 */
[----:B------:R-:W-:-:S06]  /*7a80*/  ULOP3.LUT UR4, URZ, UR4, URZ, 0x33, !UPT ;  /* 0x00000004ff047292 */ /* 0x000fcc000f8e33ff */
[----:B------:R-:W-:-:S04]  /*7a90*/  MOV R2, UR4 ;  /* 0x0000000400027c02 */ /* 0x000fc80008000f00 */
[----:B------:R-:W1:Y:S02]  /*7aa0*/  REDUX UR7, R2 ;  /* 0x00000000020773c4 */ /* 0x000e640000000000 */
[----:B------:R2:W-:Y:S01]  /*7ab0*/  UTCATOMSWS.AND URZ, UR4 ;  /* 0x0000000400ff79e3 */ /* 0x0005e20008000000 */
[----:B0-----:R-:W-:Y:S02]  /*7ac0*/  ISETP.EQ.U32.AND P0, PT, R0, UR5, PT ;  /* 0x0000000500007c0c */ /* 0x001fe4000bf02070 */
[----:B-1----:R-:W-:-:S11]  /*7ad0*/  MOV R0, UR7 ;  /* 0x0000000700007c02 */ /* 0x002fd60008000f00 */
[----:B------:R2:W-:Y:S01]  /*7ae0*/  @P0 ATOMS.AND RZ, [UR6], R0 ;  /* 0x00000000ffff098c */ /* 0x0005e2000a800006 */
[----:B------:R-:W-:Y:S05]  /*7af0*/  BRA `(.L_x_20) ;  /* 0x0000000000147947 */ /* 0x000fea0003800000 */
.L_x_22:
[----:B------:R-:W-:-:S07]  /*7b00*/  MOV R2, 0x7b20 ;  /* 0x00007b2000027802 */ /* 0x000fce0000000f00 */
[----:B------:R-:W-:Y:S05]  /*7b10*/  CALL.REL.NOINC `($__internal_0_$__cuda_sm10x_tcgen05_guardrail_trap_col_being_dealloced_not_returned_by_alloc) ;  /* 0x0000000000447944 */ /* 0x000fea0003c00000 */
[----:B------:R-:W-:Y:S05]  /*7b20*/  BRA `(.L_x_20) ;  /* 0x0000000000087947 */ /* 0x000fea0003800000 */
.L_x_21:
[----:B------:R-:W-:-:S07]  /*7b30*/  MOV R2, 0x7b50 ;  /* 0x00007b5000027802 */ /* 0x000fce0000000f00 */
[----:B------:R-:W-:Y:S05]  /*7b40*/  CALL.REL.NOINC `($__internal_2_$__cuda_sm10x_tcgen05_guardrail_trap_unallocated_columns_being_dealloced) ;  /* 0x0000000000507944 */ /* 0x000fea0003c00000 */
.L_x_20:
[----:B------:R-:W-:Y:S01]  /*7b50*/  NOP ;  /* 0x0000000000007918 */ /* 0x000fe20000000000 */
[----:B--2---:R-:W-:Y:S05]  /*7b60*/  EXIT ;  /* 0x000000000000794d */ /* 0x004fea0003800000 */
.L_x_8:
[----:B------:R-:W1:Y:S02]  /*7b70*/  SYNCS.PHASECHK.TRANS64.TRYWAIT P4, [UR10+0x4000], RZ ;  /* 0x004000ffff0075a7 */ /* 0x000e64000808110a */
[----:B-1----:R-:W-:Y:S05]  /*7b80*/  @!P4 BRA `(.L_x_8) ;  /* 0xfffffffc00f8c947 */ /* 0x002fea000383ffff */
[----:B------:R-:W-:Y:S05]  /*7b90*/  BRA `(.L_x_7) ;  /* 0xffffffa400687947 */ /* 0x000fea000383ffff */
.L_x_14:
[----:B------:R-:W1:Y:S02]  /*7ba0*/  SYNCS.PHASECHK.TRANS64.TRYWAIT P2, [UR10+0x8010], RZ ;  /* 0x008010ffff0075a7 */ /* 0x000e64000804110a */
[----:B-1----:R-:W-:Y:S05]  /*7bb0*/  @!P2 BRA `(.L_x_14) ;  /* 0xfffffffc00f8a947 */ /* 0x002fea000383ffff */
[----:B------:R-:W-:Y:S05]  /*7bc0*/  BRA `(.L_x_23) ;  /* 0xffffffcc00907947 */ /* 0x000fea000383ffff */
.L_x_15:
[----:B------:R-:W0:Y:S02]  /*7bd0*/  SYNCS.PHASECHK.TRANS64.TRYWAIT P2, [UR13], R14 ;  /* 0x0000000eff0075a7 */ /* 0x000e24000804110d */
[----:B0-----:R-:W-:Y:S05]  /*7be0*/  @!P2 BRA `(.L_x_15) ;  /* 0xfffffffc00f8a947 */ /* 0x001fea000383ffff */
[----:B------:R-:W-:Y:S05]  /*7bf0*/  BRA `(.L_x_24) ;  /* 0xffffffd800747947 */ /* 0x000fea000383ffff */
.L_x_19:
[----:B------:R-:W0:Y:S02]  /*7c00*/  SYNCS.PHASECHK.TRANS64.TRYWAIT P4, [UR13], R4 ;  /* 0x00000004ff0075a7 */ /* 0x000e24000808110d */
[----:B0-----:R-:W-:Y:S05]  /*7c10*/  @!P4 BRA `(.L_x_19) ;  /* 0xfffffffc00f8c947 */ /* 0x001fea000383ffff */
[----:B------:R-:W-:Y:S05]  /*7c20*/  BRA `(.L_x_18) ;  /* 0xffffffe400e87947 */ /* 0x000fea000383ffff */
        .weak           $__internal_0_$__cuda_sm10x_tcgen05_guardrail_trap_col_being_dealloced_not_returned_by_alloc
        .type           $__internal_0_$__cuda_sm10x_tcgen05_guardrail_trap_col_being_dealloced_not_returned_by_alloc,@function
        .size           $__internal_0_$__cuda_sm10x_tcgen05_guardrail_trap_col_being_dealloced_not_returned_by_alloc,($__internal_1_$__cuda_sm10x_tcgen05_guardrail_trap_phase_invalid_during_alloc - $__internal_0_$__cuda_sm10x_tcgen05_guardrail_trap_col_being_dealloced_not_returned_by_alloc)
$__internal_0_$__cuda_sm10x_tcgen05_guardrail_trap_col_being_dealloced_not_returned_by_alloc:
[----:B------:R-:W-:Y:S05]  /*7c30*/  BPT.TRAP 0x1 ;  /* 0x000000040000795c */ /* 0x000fea0000300000 */
[----:B------:R-:W-:-:S04]  /*7c40*/  IMAD.MOV.U32 R3, RZ, RZ, 0x0 ;  /* 0x00000000ff037424 */ /* 0x000fc800078e00ff */
[----:B------:R-:W-:Y:S05]  /*7c50*/  RET.REL.NODEC R2 `(attn_fwd) ;  /* 0xffffff8002e87950 */ /* 0x000fea0003c3ffff */
        .weak           $__internal_1_$__cuda_sm10x_tcgen05_guardrail_trap_phase_invalid_during_alloc
        .type           $__internal_1_$__cuda_sm10x_tcgen05_guardrail_trap_phase_invalid_during_alloc,@function
        .size           $__internal_1_$__cuda_sm10x_tcgen05_guardrail_trap_phase_invalid_during_alloc,($__internal_2_$__cuda_sm10x_tcgen05_guardrail_trap_unallocated_columns_being_dealloced - $__internal_1_$__cuda_sm10x_tcgen05_guardrail_trap_phase_invalid_during_alloc)
$__internal_1_$__cuda_sm10x_tcgen05_guardrail_trap_phase_invalid_during_alloc:
[----:B------:R-:W-:Y:S05]  /*7c60*/  BPT.TRAP 0x1 ;  /* 0x000000040000795c */ /* 0x000fea0000300000 */
[----:B------:R-:W-:-:S04]  /*7c70*/  HFMA2 R3, -RZ, RZ, 0, 0 ;  /* 0x00000000ff037431 */ /* 0x000fc800000001ff */
[----:B------:R-:W-:Y:S05]  /*7c80*/  RET.REL.NODEC R2 `(attn_fwd) ;  /* 0xffffff8002dc7950 */ /* 0x000fea0003c3ffff */
        .weak           $__internal_2_$__cuda_sm10x_tcgen05_guardrail_trap_unallocated_columns_being_dealloced
        .type           $__internal_2_$__cuda_sm10x_tcgen05_guardrail_trap_unallocated_columns_being_dealloced,@function
        .size           $__internal_2_$__cuda_sm10x_tcgen05_guardrail_trap_unallocated_columns_being_dealloced,(.L_x_28 - $__internal_2_$__cuda_sm10x_tcgen05_guardrail_trap_unallocated_columns_being_dealloced)
$__internal_2_$__cuda_sm10x_tcgen05_guardrail_trap_unallocated_columns_being_dealloced:
[----:B------:R-:W-:Y:S05]  /*7c90*/  BPT.TRAP 0x1 ;  /* 0x000000040000795c */ /* 0x000fea0000300000 */
[----:B------:R-:W-:-:S04]  /*7ca0*/  MOV R3, 0x0 ;  /* 0x0000000000037802 */ /* 0x000fc80000000f00 */
[----:B------:R-:W-:Y:S05]  /*7cb0*/  RET.REL.NODEC R2 `(attn_fwd) ;  /* 0xffffff8002d07950 */ /* 0x000fea0003c3ffff */
.L_x_25:
[----:B------:R-:W-:-:S00]  /*7cc0*/  BRA `(.L_x_25) ;  /* 0xfffffffc00fc7947 */ /* 0x000fc0000383ffff */
[----:B------:R-:W-:-:S00]  /*7cd0*/  NOP ;  /* 0x0000000000007918 */ /* 0x000fc00000000000 */
        /* <DEDUP_REMOVED lines=10> */
.L_x_28:


//--------------------- .nv.global.init           --------------------------
	.section	.nv.global.init,"aw",@progbits
.nv.global.init:
	.type		_$_str,@object
	.size		_$_str,(.L_3 - _$_str)
_$_str:
        /*0000*/ 	.byte	0x5f, 0x5f, 0x43, 0x55, 0x44, 0x41, 0x5f, 0x46, 0x54, 0x5a, 0x00
.L_3:


//--------------------- .nv.shared.attn_fwd       --------------------------
	.section	.nv.shared.attn_fwd,"aw",@nobits
	.sectionflags	@""
	.align	16
	.zero		1024


//--------------------- .nv.shared.reserved.0     --------------------------
	.section	.nv.shared.reserved.0,"aw",@nobits
	.align	8
	.weak		__nv_reservedSMEM_offset_0_alias
	.size		__nv_reservedSMEM_offset_0_alias, 0, 64
	.other		__nv_reservedSMEM_offset_0_alias,@"STO_CUDA_RESERVED_SHARED STV_DEFAULT"
__nv_reservedSMEM_offset_0_alias:
	.zero		0
.nv.shared.reserved.0:
	.zero		64
	.weak		__nv_reservedSMEM_allocation_phase
	.type		__nv_reservedSMEM_allocation_phase,@object
	.size		__nv_reservedSMEM_allocation_phase,(.L_0 - __nv_reservedSMEM_allocation_phase)
__nv_reservedSMEM_allocation_phase:
	.zero		1
.L_0:
	.zero		7
	.weak		__nv_reservedSMEM_devtool_atexit_pc
	.type		__nv_reservedSMEM_devtool_atexit_pc,@object
	.size		__nv_reservedSMEM_devtool_atexit_pc,(__nv_reservedSMEM_allocation_mask - __nv_reservedSMEM_devtool_atexit_pc)
__nv_reservedSMEM_devtool_atexit_pc:
	.zero		8
	.weak		__nv_reservedSMEM_allocation_mask
	.type		__nv_reservedSMEM_allocation_mask,@object
	.size		__nv_reservedSMEM_allocation_mask,(.L_2 - __nv_reservedSMEM_allocation_mask)
__nv_reservedSMEM_allocation_mask:
	.zero		4
.L_2:


//--------------------- .nv.constant0.attn_fwd    --------------------------
	.section	.nv.constant0.attn_fwd,"a",@progbits
	.sectionflags	@""
	.align	4
.nv.constant0.attn_fwd:
	.zero		1032


//--------------------- SYMBOLS --------------------------

	.type		.nv.reservedSmem.offset0,@object
	.size		.nv.reservedSmem.offset0,0x4
	.type		.nv.reservedSmem.cap,@object
	.size		.nv.reservedSmem.cap,0x4
